	.target	sm_90a

	.elftype	@"ET_EXEC"


//--------------------- .note.nv.tkinfo           --------------------------
	.section	.note.nv.tkinfo,"",@"SHT_NOTE"
	.sectionflags	@"SHF_NOTE_NV_TKINFO"
	.tkinfo
        /*0018*/ 	.word	0x00000002
        /*0030*/ 	.string	""
        /*0030*/ 	.string	"ptxas"
        /*0030*/ 	.string	"Cuda compilation tools, release 13.0, V13.0.88"
        /*0030*/ 	.string	"Build cuda_13.0.r13.0/compiler.36424714_0"
        /*0030*/ 	.string	"-arch sm_90a -m 64 "



//--------------------- .note.nv.cuinfo           --------------------------
	.section	.note.nv.cuinfo,"",@"SHT_NOTE"
	.sectionflags	@"SHF_NOTE_NV_CUINFO"
        /*0018*/ 	.short	0x0002
        /*001a*/ 	.short	0x005a
        /*001c*/ 	.short	0x0082
	.zero		2


//--------------------- .nv.info                  --------------------------
	.section	.nv.info,"",@"SHT_CUDA_INFO"
	.align	4


	//----- nvinfo : EIATTR_REGCOUNT
	.align		4
        /*0000*/ 	.byte	0x04, 0x2f
        /*0002*/ 	.short	(.L_15 - .L_14)
	.align		4
.L_14:
        /*0004*/ 	.word	index@(_ZN7cutlass13device_kernelINS_4gemm6kernel13GemmUniversalIN4cute5tupleIJiiiiEEENS1_10collective13CollectiveMmaINS1_34MainloopSm90TmaGmmaWarpSpecializedILi3ENS5_IJNS4_1CILi1EEESB_SB_EEENS1_35KernelTmaWarpSpecializedCooperativeEEENS5_IJNSA_ILi256EEESF_NSA_ILi128EEEEEEaNS5_IJlSB_lEEEaSI_NS4_8TiledMMAINS4_8MMA_AtomIJNS4_4SM904GMMA27MMA_64x256x32_S32S8S8_SS_TNEEEENS4_6LayoutINS5_IJNSA_ILi2EEESB_SB_EEENS5_IJSB_NSA_ILi0EEESS_EEEEENS5_IJNS4_10UnderscoreESV_SV_EEEEENS4_13SM90_TMA_LOADENS4_14ComposedLayoutINS4_7SwizzleILi3ELi4ELi3EEENS4_18smem_ptr_flag_bitsILi8EEENSP_INS5_IJNSA_ILi8EEESG_EEENS5_IJSG_SB_EEEEEEEvNS4_8identityESY_S18_vS19_EENS_8epilogue10collective6detail29Sm90TmaWarpSpecializedAdapterINS1C_15DefaultEpilogueIaSI_SI_NS1B_6thread17LinearCombinationIaLi1EiiLNS1G_9ScaleType4KindE0ELNS_15FloatRoundStyleE2EaEENS1_15EpilogueDefaultEEEEEvvEEEEvNT_6ParamsE)
        /*0008*/ 	.word	0x000000a8


	//----- nvinfo : EIATTR_FRAME_SIZE
	.align		4
.L_15:
        /*000c*/ 	.byte	0x04, 0x11
        /*000e*/ 	.short	(.L_17 - .L_16)
	.align		4
.L_16:
        /*0010*/ 	.word	index@(_ZN7cutlass13device_kernelINS_4gemm6kernel13GemmUniversalIN4cute5tupleIJiiiiEEENS1_10collective13CollectiveMmaINS1_34MainloopSm90TmaGmmaWarpSpecializedILi3ENS5_IJNS4_1CILi1EEESB_SB_EEENS1_35KernelTmaWarpSpecializedCooperativeEEENS5_IJNSA_ILi256EEESF_NSA_ILi128EEEEEEaNS5_IJlSB_lEEEaSI_NS4_8TiledMMAINS4_8MMA_AtomIJNS4_4SM904GMMA27MMA_64x256x32_S32S8S8_SS_TNEEEENS4_6LayoutINS5_IJNSA_ILi2EEESB_SB_EEENS5_IJSB_NSA_ILi0EEESS_EEEEENS5_IJNS4_10UnderscoreESV_SV_EEEEENS4_13SM90_TMA_LOADENS4_14ComposedLayoutINS4_7SwizzleILi3ELi4ELi3EEENS4_18smem_ptr_flag_bitsILi8EEENSP_INS5_IJNSA_ILi8EEESG_EEENS5_IJSG_SB_EEEEEEEvNS4_8identityESY_S18_vS19_EENS_8epilogue10collective6detail29Sm90TmaWarpSpecializedAdapterINS1C_15DefaultEpilogueIaSI_SI_NS1B_6thread17LinearCombinationIaLi1EiiLNS1G_9ScaleType4KindE0ELNS_15FloatRoundStyleE2EaEENS1_15EpilogueDefaultEEEEEvvEEEEvNT_6ParamsE)
        /*0014*/ 	.word	0x00000778


	//----- nvinfo : EIATTR_MIN_STACK_SIZE
	.align		4
.L_17:
        /*0018*/ 	.byte	0x04, 0x12
        /*001a*/ 	.short	(.L_19 - .L_18)
	.align		4
.L_18:
        /*001c*/ 	.word	index@(_ZN7cutlass13device_kernelINS_4gemm6kernel13GemmUniversalIN4cute5tupleIJiiiiEEENS1_10collective13CollectiveMmaINS1_34MainloopSm90TmaGmmaWarpSpecializedILi3ENS5_IJNS4_1CILi1EEESB_SB_EEENS1_35KernelTmaWarpSpecializedCooperativeEEENS5_IJNSA_ILi256EEESF_NSA_ILi128EEEEEEaNS5_IJlSB_lEEEaSI_NS4_8TiledMMAINS4_8MMA_AtomIJNS4_4SM904GMMA27MMA_64x256x32_S32S8S8_SS_TNEEEENS4_6LayoutINS5_IJNSA_ILi2EEESB_SB_EEENS5_IJSB_NSA_ILi0EEESS_EEEEENS5_IJNS4_10UnderscoreESV_SV_EEEEENS4_13SM90_TMA_LOADENS4_14ComposedLayoutINS4_7SwizzleILi3ELi4ELi3EEENS4_18smem_ptr_flag_bitsILi8EEENSP_INS5_IJNSA_ILi8EEESG_EEENS5_IJSG_SB_EEEEEEEvNS4_8identityESY_S18_vS19_EENS_8epilogue10collective6detail29Sm90TmaWarpSpecializedAdapterINS1C_15DefaultEpilogueIaSI_SI_NS1B_6thread17LinearCombinationIaLi1EiiLNS1G_9ScaleType4KindE0ELNS_15FloatRoundStyleE2EaEENS1_15EpilogueDefaultEEEEEvvEEEEvNT_6ParamsE)
        /*0020*/ 	.word	0x00000778
.L_19:


//--------------------- .nv.compat                --------------------------
	.section	.nv.compat,"",@"SHT_CUDA_COMPAT_INFO"
	.align	4
        /*0000*/ 	.byte	0x02, 0x09, 0x01, 0x00, 0x02, 0x02, 0x04, 0x00, 0x02, 0x05, 0x05, 0x00, 0x03, 0x07, 0x01, 0x01
        /*0010*/ 	.byte	0x02, 0x03, 0x01, 0x00, 0x02, 0x06, 0x01, 0x00, 0x04, 0x0b, 0x08, 0x00, 0x00, 0x00, 0x00, 0x00
        /*0020*/ 	.byte	0x00, 0x00, 0x00, 0x00


//--------------------- .nv.info._ZN7cutlass13device_kernelINS_4gemm6kernel13GemmUniversalIN4cute5tupleIJiiiiEEENS1_10collective13CollectiveMmaINS1_34MainloopSm90TmaGmmaWarpSpecializedILi3ENS5_IJNS4_1CILi1EEESB_SB_EEENS1_35KernelTmaWarpSpecializedCooperativeEEENS5_IJNSA_ILi256EEESF_NSA_ILi128EEEEEEaNS5_IJlSB_lEEEaSI_NS4_8TiledMMAINS4_8MMA_AtomIJNS4_4SM904GMMA27MMA_64x256x32_S32S8S8_SS_TNEEEENS4_6LayoutINS5_IJNSA_ILi2EEESB_SB_EEENS5_IJSB_NSA_ILi0EEESS_EEEEENS5_IJNS4_10UnderscoreESV_SV_EEEEENS4_13SM90_TMA_LOADENS4_14ComposedLayoutINS4_7SwizzleILi3ELi4ELi3EEENS4_18smem_ptr_flag_bitsILi8EEENSP_INS5_IJNSA_ILi8EEESG_EEENS5_IJSG_SB_EEEEEEEvNS4_8identityESY_S18_vS19_EENS_8epilogue10collective6detail29Sm90TmaWarpSpecializedAdapterINS1C_15DefaultEpilogueIaSI_SI_NS1B_6thread17LinearCombinationIaLi1EiiLNS1G_9ScaleType4KindE0ELNS_15FloatRoundStyleE2EaEENS1_15EpilogueDefaultEEEEEvvEEEEvNT_6ParamsE --------------------------
	.section	.nv.info._ZN7cutlass13device_kernelINS_4gemm6kernel13GemmUniversalIN4cute5tupleIJiiiiEEENS1_10collective13CollectiveMmaINS1_34MainloopSm90TmaGmmaWarpSpecializedILi3ENS5_IJNS4_1CILi1EEESB_SB_EEENS1_35KernelTmaWarpSpecializedCooperativeEEENS5_IJNSA_ILi256EEESF_NSA_ILi128EEEEEEaNS5_IJlSB_lEEEaSI_NS4_8TiledMMAINS4_8MMA_AtomIJNS4_4SM904GMMA27MMA_64x256x32_S32S8S8_SS_TNEEEENS4_6LayoutINS5_IJNSA_ILi2EEESB_SB_EEENS5_IJSB_NSA_ILi0EEESS_EEEEENS5_IJNS4_10UnderscoreESV_SV_EEEEENS4_13SM90_TMA_LOADENS4_14ComposedLayoutINS4_7SwizzleILi3ELi4ELi3EEENS4_18smem_ptr_flag_bitsILi8EEENSP_INS5_IJNSA_ILi8EEESG_EEENS5_IJSG_SB_EEEEEEEvNS4_8identityESY_S18_vS19_EENS_8epilogue10collective6detail29Sm90TmaWarpSpecializedAdapterINS1C_15DefaultEpilogueIaSI_SI_NS1B_6thread17LinearCombinationIaLi1EiiLNS1G_9ScaleType4KindE0ELNS_15FloatRoundStyleE2EaEENS1_15EpilogueDefaultEEEEEvvEEEEvNT_6ParamsE,"",@"SHT_CUDA_INFO"
	.sectionflags	@""
	.align	4


	//----- nvinfo : EIATTR_CUDA_API_VERSION
	.align		4
        /*0000*/ 	.byte	0x04, 0x37
        /*0002*/ 	.short	(.L_21 - .L_20)
.L_20:
        /*0004*/ 	.word	0x00000082


	//----- nvinfo : EIATTR_KPARAM_INFO
	.align		4
.L_21:
        /*0008*/ 	.byte	0x04, 0x17
        /*000a*/ 	.short	(.L_23 - .L_22)
.L_22:
        /*000c*/ 	.word	0x00000000
        /*0010*/ 	.short	0x0000
        /*0012*/ 	.short	0x0070
        /*0014*/ 	.byte	0x00, 0xf0, 0x01, 0x10


	//----- nvinfo : EIATTR_SPARSE_MMA_MASK
	.align		4
.L_23:
        /*0018*/ 	.byte	0x03, 0x50
        /*001a*/ 	.short	0x0000


	//----- nvinfo : EIATTR_MAXREG_COUNT
	.align		4
        /*001c*/ 	.byte	0x03, 0x1b
        /*001e*/ 	.short	0x00a8


	//----- nvinfo : EIATTR_NUM_BARRIERS
	.align		4
        /*0020*/ 	.byte	0x02, 0x4c
        /*0022*/ 	.byte	0x01
	.zero		1


	//----- nvinfo : EIATTR_EXTERNS
	.align		4
        /*0024*/ 	.byte	0x04, 0x0f
        /*0026*/ 	.short	(.L_25 - .L_24)


	//   ....[0]....
	.align		4
.L_24:
        /*0028*/ 	.word	index@(__assertfail)


	//----- nvinfo : EIATTR_ANNOTATIONS
	.align		4
.L_25:
        /*002c*/ 	.byte	0x04, 0x55
        /*002e*/ 	.short	(.L_27 - .L_26)


	//   ....[0]....
.L_26:
        /*0030*/ 	.word	0x00000001
        /*0034*/ 	.byte	0x70, 0x06, 0x00, 0x00, 0x01, 0x00, 0x00, 0x00, 0x90, 0x06, 0x00, 0x00, 0x01, 0x00, 0x00, 0x00
        /* <DEDUP_REMOVED lines=709> */
        /*2c94*/ 	.byte	0x70, 0x7a, 0x01, 0x00, 0x01, 0x00, 0x00, 0x00, 0x90, 0x7a, 0x01, 0x00


	//----- nvinfo : EIATTR_MERCURY_ISA_VERSION
	.align		4
.L_27:
        /*2ca0*/ 	.byte	0x03, 0x5f
        /*2ca2*/ 	.short	0x0101


	//----- nvinfo : EIATTR_INT_WARP_WIDE_INSTR_OFFSETS
	.align		4
        /*2ca4*/ 	.byte	0x04, 0x31
        /*2ca6*/ 	.short	(.L_29 - .L_28)


	//   ....[0]....
.L_28:
        /*2ca8*/ 	.word	0x000004e0


	//   ....[1]....
        /*2cac*/ 	.word	0x000004f0


	//   ....[2]....
        /*2cb0*/ 	.word	0x00000580


	//----- nvinfo : EIATTR_COOP_GROUP_MASK_REGIDS
	.align		4
.L_29:
        /*2cb4*/ 	.byte	0x04, 0x29
        /*2cb6*/ 	.short	(.L_31 - .L_30)


	//   ....[0]....
.L_30:
        /*2cb8*/ 	.word	0xffffffff


	//   ....[1]....
        /*2cbc*/ 	.word	0xffffffff


	//   ....[2]....
        /*2cc0*/ 	.word	0xffffffff


	//   ....[3]....
        /*2cc4*/ 	.word	0xffffffff


	//   ....[4]....
        /*2cc8*/ 	.word	0xffffffff


	//----- nvinfo : EIATTR_COOP_GROUP_INSTR_OFFSETS
	.align		4
.L_31:
        /*2ccc*/ 	.byte	0x04, 0x28
        /*2cce*/ 	.short	(.L_33 - .L_32)


	//   ....[0]....
.L_32:
        /*2cd0*/ 	.word	0x00000070


	//   ....[1]....
        /*2cd4*/ 	.word	0x00000080


	//   ....[2]....
        /*2cd8*/ 	.word	0x000001a0


	//   ....[3]....
        /*2cdc*/ 	.word	0x00000390


	//   ....[4]....
        /*2ce0*/ 	.word	0x00001150


	//----- nvinfo : EIATTR_REG_RECONFIG
	.align		4
.L_33:
        /*2ce4*/ 	.byte	0x01, 0x54
	.zero		2


	//----- nvinfo : EIATTR_SYSCALL_OFFSETS
	.align		4
        /*2ce8*/ 	.byte	0x04, 0x46
        /*2cea*/ 	.short	(.L_35 - .L_34)


	//   ....[0]....
.L_34:
        /*2cec*/ 	.word	0x00001310


	//----- nvinfo : EIATTR_MBARRIER_INSTR_OFFSETS
	.align		4
.L_35:
        /*2cf0*/ 	.byte	0x04, 0x39
        /*2cf2*/ 	.short	(.L_37 - .L_36)


	//   ....[0]....
.L_36:
        /*2cf4*/ 	.word	0x00000320
        /*2cf8*/ 	.word	0x000000ff
        /*2cfc*/ 	.word	0x00000000
        /*2d00*/ 	.short	0x0100
        /*2d02*/ 	.byte	0x08
	.zero		1


	//   ....[1]....
        /*2d04*/ 	.word	0x00000330
        /*2d08*/ 	.word	0x000000ff
        /*2d0c*/ 	.word	0x00000018
        /*2d10*/ 	.short	0x0100
        /*2d12*/ 	.byte	0x08
	.zero		1


	//   ....[2]....
        /*2d14*/ 	.word	0x00000340
        /*2d18*/ 	.word	0x000000ff
        /*2d1c*/ 	.word	0x00000008
        /*2d20*/ 	.short	0x0100
        /*2d22*/ 	.byte	0x08
	.zero		1


	//   ....[3]....
        /*2d24*/ 	.word	0x00000350
        /*2d28*/ 	.word	0x000000ff
        /*2d2c*/ 	.word	0x00000020
        /*2d30*/ 	.short	0x0100
        /*2d32*/ 	.byte	0x08
	.zero		1


	//   ....[4]....
        /*2d34*/ 	.word	0x00000360
        /*2d38*/ 	.word	0x000000ff
        /*2d3c*/ 	.word	0x00000010
        /*2d40*/ 	.short	0x0100
        /*2d42*/ 	.byte	0x08
	.zero		1


	//   ....[5]....
        /*2d44*/ 	.word	0x00000370
        /*2d48*/ 	.word	0x000000ff
        /*2d4c*/ 	.word	0x00000028
        /*2d50*/ 	.short	0x0100
        /*2d52*/ 	.byte	0x08
	.zero		1


	//   ....[6]....
        /*2d54*/ 	.word	0x00000600
        /*2d58*/ 	.word	0x000000ff
        /*2d5c*/ 	.word	0x00000040
        /*2d60*/ 	.short	0x0100
        /*2d62*/ 	.byte	0x10
	.zero		1


	//   ....[7]....
        /*2d64*/ 	.word	0x000006a0
        /*2d68*/ 	.word	0x000000ff
        /*2d6c*/ 	.word	0x00000048
        /*2d70*/ 	.short	0x0100
        /*2d72*/ 	.byte	0x10
	.zero		1


	//   ....[8]....
        /*2d74*/ 	.word	0x000013f0
        /*2d78*/ 	.word	0x00000003
        /*2d7c*/ 	.word	0x00000000
        /*2d80*/ 	.short	0x010a
        /*2d82*/ 	.byte	0x3f
	.zero		1


	//   ....[9]....
        /*2d84*/ 	.word	0x00001430
        /*2d88*/ 	.word	0x00000003
        /*2d8c*/ 	.word	0x00000000
        /*2d90*/ 	.short	0x010a
        /*2d92*/ 	.byte	0x3f
	.zero		1


	//   ....[10]....
        /*2d94*/ 	.word	0x00004a30
        /*2d98*/ 	.word	0x00000002
        /*2d9c*/ 	.word	0x00000000
        /*2da0*/ 	.short	0x010a
        /*2da2*/ 	.byte	0x3f
	.zero		1


	//   ....[11]....
        /*2da4*/ 	.word	0x00004a70
        /*2da8*/ 	.word	0x00000002
        /*2dac*/ 	.word	0x00000000
        /*2db0*/ 	.short	0x010a
        /*2db2*/ 	.byte	0x3f
	.zero		1


	//   ....[12]....
        /*2db4*/ 	.word	0x00008b10
        /*2db8*/ 	.word	0x00000002
        /*2dbc*/ 	.word	0x00000000
        /*2dc0*/ 	.short	0x0101
        /*2dc2*/ 	.byte	0x3f
	.zero		1


	//   ....[13]....
        /*2dc4*/ 	.word	0x00008d20
        /*2dc8*/ 	.word	0x00000000
        /*2dcc*/ 	.word	0x00000000
        /*2dd0*/ 	.short	0x0101
        /*2dd2*/ 	.byte	0x3f
	.zero		1


	//   ....[14]....
        /*2dd4*/ 	.word	0x00017640
        /*2dd8*/ 	.word	0x0000000a
        /*2ddc*/ 	.word	0x00000018
        /*2de0*/ 	.short	0x010a
        /*2de2*/ 	.byte	0x3f
	.zero		1


	//   ....[15]....
        /*2de4*/ 	.word	0x00017990
        /*2de8*/ 	.word	0x00000002
        /*2dec*/ 	.word	0x00000048
        /*2df0*/ 	.short	0x0101
        /*2df2*/ 	.byte	0x3f
	.zero		1


	//   ....[16]....
        /*2df4*/ 	.word	0x00018190
        /*2df8*/ 	.word	0x00000005
        /*2dfc*/ 	.word	0x00000000
        /*2e00*/ 	.short	0x010a
        /*2e02*/ 	.byte	0x3f
	.zero		1


	//   ....[17]....
        /*2e04*/ 	.word	0x00018220
        /*2e08*/ 	.word	0x00000007
        /*2e0c*/ 	.word	0x00000000
        /*2e10*/ 	.short	0x010a
        /*2e12*/ 	.byte	0x3f
	.zero		1


	//   ....[18]....
        /*2e14*/ 	.word	0x000182b0
        /*2e18*/ 	.word	0x00000003
        /*2e1c*/ 	.word	0x00000000
        /*2e20*/ 	.short	0x010a
        /*2e22*/ 	.byte	0x3f
	.zero		1


	//   ....[19]....
        /*2e24*/ 	.word	0x00018310
        /*2e28*/ 	.word	0x00000003
        /*2e2c*/ 	.word	0x00000000
        /*2e30*/ 	.short	0x010a
        /*2e32*/ 	.byte	0x3f
	.zero		1


	//   ....[20]....
        /*2e34*/ 	.word	0x00018360
        /*2e38*/ 	.word	0x00000002
        /*2e3c*/ 	.word	0x00000000
        /*2e40*/ 	.short	0x010a
        /*2e42*/ 	.byte	0x3f
	.zero		1


	//   ....[21]....
        /*2e44*/ 	.word	0x00018430
        /*2e48*/ 	.word	0x0000000a
        /*2e4c*/ 	.word	0x00000018
        /*2e50*/ 	.short	0x010a
        /*2e52*/ 	.byte	0x3f
	.zero		1


	//   ....[22]....
        /*2e54*/ 	.word	0x00018500
        /*2e58*/ 	.word	0x00000005
        /*2e5c*/ 	.word	0x00000000
        /*2e60*/ 	.short	0x010a
        /*2e62*/ 	.byte	0x3f
	.zero		1


	//   ....[23]....
        /*2e64*/ 	.word	0x00018550
        /*2e68*/ 	.word	0x00000007
        /*2e6c*/ 	.word	0x00000000
        /*2e70*/ 	.short	0x010a
        /*2e72*/ 	.byte	0x3f
	.zero		1


	//----- nvinfo : EIATTR_NUM_MBARRIERS
	.align		4
.L_37:
        /*2e74*/ 	.byte	0x03, 0x38
        /*2e76*/ 	.short	0x0008


	//----- nvinfo : EIATTR_EXIT_INSTR_OFFSETS
	.align		4
        /*2e78*/ 	.byte	0x04, 0x1c
        /*2e7a*/ 	.short	(.L_39 - .L_38)


	//   ....[0]....
.L_38:
        /*2e7c*/ 	.word	0x00000700


	//   ....[1]....
        /*2e80*/ 	.word	0x00001070


	//   ....[2]....
        /*2e84*/ 	.word	0x00016bc0


	//   ....[3]....
        /*2e88*/ 	.word	0x000172d0


	//   ....[4]....
        /*2e8c*/ 	.word	0x00018300


	//----- nvinfo : EIATTR_MAX_THREADS
	.align		4
.L_39:
        /*2e90*/ 	.byte	0x04, 0x05
        /*2e92*/ 	.short	(.L_41 - .L_40)
.L_40:
        /*2e94*/ 	.word	0x00000180
        /*2e98*/ 	.word	0x00000001
        /*2e9c*/ 	.word	0x00000001


	//----- nvinfo : EIATTR_CRS_STACK_SIZE
	.align		4
.L_41:
        /*2ea0*/ 	.byte	0x04, 0x1e
        /*2ea2*/ 	.short	(.L_43 - .L_42)
.L_42:
        /*2ea4*/ 	.word	0x00000000


	//----- nvinfo : EIATTR_CBANK_PARAM_SIZE
	.align		4
.L_43:
        /*2ea8*/ 	.byte	0x03, 0x19
        /*2eaa*/ 	.short	0x0470


	//----- nvinfo : EIATTR_PARAM_CBANK
	.align		4
        /*2eac*/ 	.byte	0x04, 0x0a
        /*2eae*/ 	.short	(.L_45 - .L_44)
	.align		4
.L_44:
        /*2eb0*/ 	.word	index@(.nv.constant0._ZN7cutlass13device_kernelINS_4gemm6kernel13GemmUniversalIN4cute5tupleIJiiiiEEENS1_10collective13CollectiveMmaINS1_34MainloopSm90TmaGmmaWarpSpecializedILi3ENS5_IJNS4_1CILi1EEESB_SB_EEENS1_35KernelTmaWarpSpecializedCooperativeEEENS5_IJNSA_ILi256EEESF_NSA_ILi128EEEEEEaNS5_IJlSB_lEEEaSI_NS4_8TiledMMAINS4_8MMA_AtomIJNS4_4SM904GMMA27MMA_64x256x32_S32S8S8_SS_TNEEEENS4_6LayoutINS5_IJNSA_ILi2EEESB_SB_EEENS5_IJSB_NSA_ILi0EEESS_EEEEENS5_IJNS4_10UnderscoreESV_SV_EEEEENS4_13SM90_TMA_LOADENS4_14ComposedLayoutINS4_7SwizzleILi3ELi4ELi3EEENS4_18smem_ptr_flag_bitsILi8EEENSP_INS5_IJNSA_ILi8EEESG_EEENS5_IJSG_SB_EEEEEEEvNS4_8identityESY_S18_vS19_EENS_8epilogue10collective6detail29Sm90TmaWarpSpecializedAdapterINS1C_15DefaultEpilogueIaSI_SI_NS1B_6thread17LinearCombinationIaLi1EiiLNS1G_9ScaleType4KindE0ELNS_15FloatRoundStyleE2EaEENS1_15EpilogueDefaultEEEEEvvEEEEvNT_6ParamsE)
        /*2eb4*/ 	.short	0x0210
        /*2eb6*/ 	.short	0x0470


	//----- nvinfo : EIATTR_SW_WAR
	.align		4
.L_45:
        /*2eb8*/ 	.byte	0x04, 0x36
        /*2eba*/ 	.short	(.L_47 - .L_46)
.L_46:
        /*2ebc*/ 	.word	0x00000008
.L_47:


//--------------------- .nv.callgraph             --------------------------
	.section	.nv.callgraph,"",@"SHT_CUDA_CALLGRAPH"
	.align	4
	.sectionentsize	8
	.align		4
        /*0000*/ 	.word	0x00000000
	.align		4
        /*0004*/ 	.word	0xffffffff
	.align		4
        /*0008*/ 	.word	index@(_ZN7cutlass13device_kernelINS_4gemm6kernel13GemmUniversalIN4cute5tupleIJiiiiEEENS1_10collective13CollectiveMmaINS1_34MainloopSm90TmaGmmaWarpSpecializedILi3ENS5_IJNS4_1CILi1EEESB_SB_EEENS1_35KernelTmaWarpSpecializedCooperativeEEENS5_IJNSA_ILi256EEESF_NSA_ILi128EEEEEEaNS5_IJlSB_lEEEaSI_NS4_8TiledMMAINS4_8MMA_AtomIJNS4_4SM904GMMA27MMA_64x256x32_S32S8S8_SS_TNEEEENS4_6LayoutINS5_IJNSA_ILi2EEESB_SB_EEENS5_IJSB_NSA_ILi0EEESS_EEEEENS5_IJNS4_10UnderscoreESV_SV_EEEEENS4_13SM90_TMA_LOADENS4_14ComposedLayoutINS4_7SwizzleILi3ELi4ELi3EEENS4_18smem_ptr_flag_bitsILi8EEENSP_INS5_IJNSA_ILi8EEESG_EEENS5_IJSG_SB_EEEEEEEvNS4_8identityESY_S18_vS19_EENS_8epilogue10collective6detail29Sm90TmaWarpSpecializedAdapterINS1C_15DefaultEpilogueIaSI_SI_NS1B_6thread17LinearCombinationIaLi1EiiLNS1G_9ScaleType4KindE0ELNS_15FloatRoundStyleE2EaEENS1_15EpilogueDefaultEEEEEvvEEEEvNT_6ParamsE)
	.align		4
        /*000c*/ 	.word	index@(__assertfail)
	.align		4
        /*0010*/ 	.word	0x00000000
	.align		4
        /*0014*/ 	.word	0xfffffffe
	.align		4
        /*0018*/ 	.word	0x00000000
	.align		4
        /*001c*/ 	.word	0xfffffffd
	.align		4
        /*0020*/ 	.word	0x00000000
	.align		4
        /*0024*/ 	.word	0xfffffffc


//--------------------- .nv.constant4             --------------------------
	.section	.nv.constant4,"a",@progbits
	.align	8
	.align		8
.nv.constant4:
        /*0000*/ 	.dword	__assertfail
	.align		8
        /*0008*/ 	.dword	__unnamed_1
	.align		8
        /*0010*/ 	.dword	_ZN40_INTERNAL_61e7f9c1_4_k_cu_62d9a171_175974cuda3std3__45__cpo5beginE
	.align		8
        /*0018*/ 	.dword	_ZN40_INTERNAL_61e7f9c1_4_k_cu_62d9a171_175974cuda3std3__45__cpo3endE
	.align		8
        /*0020*/ 	.dword	_ZN40_INTERNAL_61e7f9c1_4_k_cu_62d9a171_175974cuda3std3__45__cpo6cbeginE
	.align		8
        /*0028*/ 	.dword	_ZN40_INTERNAL_61e7f9c1_4_k_cu_62d9a171_175974cuda3std3__45__cpo4cendE
	.align		8
        /*0030*/ 	.dword	_ZN40_INTERNAL_61e7f9c1_4_k_cu_62d9a171_175974cuda3std3__442_GLOBAL__N__61e7f9c1_4_k_cu_62d9a171_175976ignoreE
	.align		8
        /*0038*/ 	.dword	_ZN40_INTERNAL_61e7f9c1_4_k_cu_62d9a171_175974cuda3std3__419piecewise_constructE
	.align		8
        /*0040*/ 	.dword	_ZN40_INTERNAL_61e7f9c1_4_k_cu_62d9a171_175974cuda3std3__48in_placeE
	.align		8
        /*0048*/ 	.dword	_ZN40_INTERNAL_61e7f9c1_4_k_cu_62d9a171_175974cuda3std6ranges3__45__cpo4swapE
	.align		8
        /*0050*/ 	.dword	_ZN40_INTERNAL_61e7f9c1_4_k_cu_62d9a171_175974cuda3std6ranges3__45__cpo9iter_moveE
	.align		8
        /*0058*/ 	.dword	_ZN40_INTERNAL_61e7f9c1_4_k_cu_62d9a171_175974cute7productE
	.align		8
        /*0060*/ 	.dword	_ZN40_INTERNAL_61e7f9c1_4_k_cu_62d9a171_175974cute1_E
	.align		8
        /*0068*/ 	.dword	$str$22
	.align		8
        /*0070*/ 	.dword	$str$23


//--------------------- .text._ZN7cutlass13device_kernelINS_4gemm6kernel13GemmUniversalIN4cute5tupleIJiiiiEEENS1_10collective13CollectiveMmaINS1_34MainloopSm90TmaGmmaWarpSpecializedILi3ENS5_IJNS4_1CILi1EEESB_SB_EEENS1_35KernelTmaWarpSpecializedCooperativeEEENS5_IJNSA_ILi256EEESF_NSA_ILi128EEEEEEaNS5_IJlSB_lEEEaSI_NS4_8TiledMMAINS4_8MMA_AtomIJNS4_4SM904GMMA27MMA_64x256x32_S32S8S8_SS_TNEEEENS4_6LayoutINS5_IJNSA_ILi2EEESB_SB_EEENS5_IJSB_NSA_ILi0EEESS_EEEEENS5_IJNS4_10UnderscoreESV_SV_EEEEENS4_13SM90_TMA_LOADENS4_14ComposedLayoutINS4_7SwizzleILi3ELi4ELi3EEENS4_18smem_ptr_flag_bitsILi8EEENSP_INS5_IJNSA_ILi8EEESG_EEENS5_IJSG_SB_EEEEEEEvNS4_8identityESY_S18_vS19_EENS_8epilogue10collective6detail29Sm90TmaWarpSpecializedAdapterINS1C_15DefaultEpilogueIaSI_SI_NS1B_6thread17LinearCombinationIaLi1EiiLNS1G_9ScaleType4KindE0ELNS_15FloatRoundStyleE2EaEENS1_15EpilogueDefaultEEEEEvvEEEEvNT_6ParamsE --------------------------
	.section	.text._ZN7cutlass13device_kernelINS_4gemm6kernel13GemmUniversalIN4cute5tupleIJiiiiEEENS1_10collective13CollectiveMmaINS1_34MainloopSm90TmaGmmaWarpSpecializedILi3ENS5_IJNS4_1CILi1EEESB_SB_EEENS1_35KernelTmaWarpSpecializedCooperativeEEENS5_IJNSA_ILi256EEESF_NSA_ILi128EEEEEEaNS5_IJlSB_lEEEaSI_NS4_8TiledMMAINS4_8MMA_AtomIJNS4_4SM904GMMA27MMA_64x256x32_S32S8S8_SS_TNEEEENS4_6LayoutINS5_IJNSA_ILi2EEESB_SB_EEENS5_IJSB_NSA_ILi0EEESS_EEEEENS5_IJNS4_10UnderscoreESV_SV_EEEEENS4_13SM90_TMA_LOADENS4_14ComposedLayoutINS4_7SwizzleILi3ELi4ELi3EEENS4_18smem_ptr_flag_bitsILi8EEENSP_INS5_IJNSA_ILi8EEESG_EEENS5_IJSG_SB_EEEEEEEvNS4_8identityESY_S18_vS19_EENS_8epilogue10collective6detail29Sm90TmaWarpSpecializedAdapterINS1C_15DefaultEpilogueIaSI_SI_NS1B_6thread17LinearCombinationIaLi1EiiLNS1G_9ScaleType4KindE0ELNS_15FloatRoundStyleE2EaEENS1_15EpilogueDefaultEEEEEvvEEEEvNT_6ParamsE,"ax",@progbits
	.align	128
.text._ZN7cutlass13device_kernelINS_4gemm6kernel13GemmUniversalIN4cute5tupleIJiiiiEEENS1_10collective13CollectiveMmaINS1_34MainloopSm90TmaGmmaWarpSpecializedILi3ENS5_IJNS4_1CILi1EEESB_SB_EEENS1_35KernelTmaWarpSpecializedCooperativeEEENS5_IJNSA_ILi256EEESF_NSA_ILi128EEEEEEaNS5_IJlSB_lEEEaSI_NS4_8TiledMMAINS4_8MMA_AtomIJNS4_4SM904GMMA27MMA_64x256x32_S32S8S8_SS_TNEEEENS4_6LayoutINS5_IJNSA_ILi2EEESB_SB_EEENS5_IJSB_NSA_ILi0EEESS_EEEEENS5_IJNS4_10UnderscoreESV_SV_EEEEENS4_13SM90_TMA_LOADENS4_14ComposedLayoutINS4_7SwizzleILi3ELi4ELi3EEENS4_18smem_ptr_flag_bitsILi8EEENSP_INS5_IJNSA_ILi8EEESG_EEENS5_IJSG_SB_EEEEEEEvNS4_8identityESY_S18_vS19_EENS_8epilogue10collective6detail29Sm90TmaWarpSpecializedAdapterINS1C_15DefaultEpilogueIaSI_SI_NS1B_6thread17LinearCombinationIaLi1EiiLNS1G_9ScaleType4KindE0ELNS_15FloatRoundStyleE2EaEENS1_15EpilogueDefaultEEEEEvvEEEEvNT_6ParamsE:
        .type           _ZN7cutlass13device_kernelINS_4gemm6kernel13GemmUniversalIN4cute5tupleIJiiiiEEENS1_10collective13CollectiveMmaINS1_34MainloopSm90TmaGmmaWarpSpecializedILi3ENS5_IJNS4_1CILi1EEESB_SB_EEENS1_35KernelTmaWarpSpecializedCooperativeEEENS5_IJNSA_ILi256EEESF_NSA_ILi128EEEEEEaNS5_IJlSB_lEEEaSI_NS4_8TiledMMAINS4_8MMA_AtomIJNS4_4SM904GMMA27MMA_64x256x32_S32S8S8_SS_TNEEEENS4_6LayoutINS5_IJNSA_ILi2EEESB_SB_EEENS5_IJSB_NSA_ILi0EEESS_EEEEENS5_IJNS4_10UnderscoreESV_SV_EEEEENS4_13SM90_TMA_LOADENS4_14ComposedLayoutINS4_7SwizzleILi3ELi4ELi3EEENS4_18smem_ptr_flag_bitsILi8EEENSP_INS5_IJNSA_ILi8EEESG_EEENS5_IJSG_SB_EEEEEEEvNS4_8identityESY_S18_vS19_EENS_8epilogue10collective6detail29Sm90TmaWarpSpecializedAdapterINS1C_15DefaultEpilogueIaSI_SI_NS1B_6thread17LinearCombinationIaLi1EiiLNS1G_9ScaleType4KindE0ELNS_15FloatRoundStyleE2EaEENS1_15EpilogueDefaultEEEEEvvEEEEvNT_6ParamsE,@function
        .size           _ZN7cutlass13device_kernelINS_4gemm6kernel13GemmUniversalIN4cute5tupleIJiiiiEEENS1_10collective13CollectiveMmaINS1_34MainloopSm90TmaGmmaWarpSpecializedILi3ENS5_IJNS4_1CILi1EEESB_SB_EEENS1_35KernelTmaWarpSpecializedCooperativeEEENS5_IJNSA_ILi256EEESF_NSA_ILi128EEEEEEaNS5_IJlSB_lEEEaSI_NS4_8TiledMMAINS4_8MMA_AtomIJNS4_4SM904GMMA27MMA_64x256x32_S32S8S8_SS_TNEEEENS4_6LayoutINS5_IJNSA_ILi2EEESB_SB_EEENS5_IJSB_NSA_ILi0EEESS_EEEEENS5_IJNS4_10UnderscoreESV_SV_EEEEENS4_13SM90_TMA_LOADENS4_14ComposedLayoutINS4_7SwizzleILi3ELi4ELi3EEENS4_18smem_ptr_flag_bitsILi8EEENSP_INS5_IJNSA_ILi8EEESG_EEENS5_IJSG_SB_EEEEEEEvNS4_8identityESY_S18_vS19_EENS_8epilogue10collective6detail29Sm90TmaWarpSpecializedAdapterINS1C_15DefaultEpilogueIaSI_SI_NS1B_6thread17LinearCombinationIaLi1EiiLNS1G_9ScaleType4KindE0ELNS_15FloatRoundStyleE2EaEENS1_15EpilogueDefaultEEEEEvvEEEEvNT_6ParamsE,(.L_x_580 - _ZN7cutlass13device_kernelINS_4gemm6kernel13GemmUniversalIN4cute5tupleIJiiiiEEENS1_10collective13CollectiveMmaINS1_34MainloopSm90TmaGmmaWarpSpecializedILi3ENS5_IJNS4_1CILi1EEESB_SB_EEENS1_35KernelTmaWarpSpecializedCooperativeEEENS5_IJNSA_ILi256EEESF_NSA_ILi128EEEEEEaNS5_IJlSB_lEEEaSI_NS4_8TiledMMAINS4_8MMA_AtomIJNS4_4SM904GMMA27MMA_64x256x32_S32S8S8_SS_TNEEEENS4_6LayoutINS5_IJNSA_ILi2EEESB_SB_EEENS5_IJSB_NSA_ILi0EEESS_EEEEENS5_IJNS4_10UnderscoreESV_SV_EEEEENS4_13SM90_TMA_LOADENS4_14ComposedLayoutINS4_7SwizzleILi3ELi4ELi3EEENS4_18smem_ptr_flag_bitsILi8EEENSP_INS5_IJNSA_ILi8EEESG_EEENS5_IJSG_SB_EEEEEEEvNS4_8identityESY_S18_vS19_EENS_8epilogue10collective6detail29Sm90TmaWarpSpecializedAdapterINS1C_15DefaultEpilogueIaSI_SI_NS1B_6thread17LinearCombinationIaLi1EiiLNS1G_9ScaleType4KindE0ELNS_15FloatRoundStyleE2EaEENS1_15EpilogueDefaultEEEEEvvEEEEvNT_6ParamsE)
        .other          _ZN7cutlass13device_kernelINS_4gemm6kernel13GemmUniversalIN4cute5tupleIJiiiiEEENS1_10collective13CollectiveMmaINS1_34MainloopSm90TmaGmmaWarpSpecializedILi3ENS5_IJNS4_1CILi1EEESB_SB_EEENS1_35KernelTmaWarpSpecializedCooperativeEEENS5_IJNSA_ILi256EEESF_NSA_ILi128EEEEEEaNS5_IJlSB_lEEEaSI_NS4_8TiledMMAINS4_8MMA_AtomIJNS4_4SM904GMMA27MMA_64x256x32_S32S8S8_SS_TNEEEENS4_6LayoutINS5_IJNSA_ILi2EEESB_SB_EEENS5_IJSB_NSA_ILi0EEESS_EEEEENS5_IJNS4_10UnderscoreESV_SV_EEEEENS4_13SM90_TMA_LOADENS4_14ComposedLayoutINS4_7SwizzleILi3ELi4ELi3EEENS4_18smem_ptr_flag_bitsILi8EEENSP_INS5_IJNSA_ILi8EEESG_EEENS5_IJSG_SB_EEEEEEEvNS4_8identityESY_S18_vS19_EENS_8epilogue10collective6detail29Sm90TmaWarpSpecializedAdapterINS1C_15DefaultEpilogueIaSI_SI_NS1B_6thread17LinearCombinationIaLi1EiiLNS1G_9ScaleType4KindE0ELNS_15FloatRoundStyleE2EaEENS1_15EpilogueDefaultEEEEEvvEEEEvNT_6ParamsE,@"STO_CUDA_ENTRY STV_DEFAULT"
_ZN7cutlass13device_kernelINS_4gemm6kernel13GemmUniversalIN4cute5tupleIJiiiiEEENS1_10collective13CollectiveMmaINS1_34MainloopSm90TmaGmmaWarpSpecializedILi3ENS5_IJNS4_1CILi1EEESB_SB_EEENS1_35KernelTmaWarpSpecializedCooperativeEEENS5_IJNSA_ILi256EEESF_NSA_ILi128EEEEEEaNS5_IJlSB_lEEEaSI_NS4_8TiledMMAINS4_8MMA_AtomIJNS4_4SM904GMMA27MMA_64x256x32_S32S8S8_SS_TNEEEENS4_6LayoutINS5_IJNSA_ILi2EEESB_SB_EEENS5_IJSB_NSA_ILi0EEESS_EEEEENS5_IJNS4_10UnderscoreESV_SV_EEEEENS4_13SM90_TMA_LOADENS4_14ComposedLayoutINS4_7SwizzleILi3ELi4ELi3EEENS4_18smem_ptr_flag_bitsILi8EEENSP_INS5_IJNSA_ILi8EEESG_EEENS5_IJSG_SB_EEEEEEEvNS4_8identityESY_S18_vS19_EENS_8epilogue10collective6detail29Sm90TmaWarpSpecializedAdapterINS1C_15DefaultEpilogueIaSI_SI_NS1B_6thread17LinearCombinationIaLi1EiiLNS1G_9ScaleType4KindE0ELNS_15FloatRoundStyleE2EaEENS1_15EpilogueDefaultEEEEEvvEEEEvNT_6ParamsE:
[----:B------:R-:W0:Y:S02]  /*0000*/  LDC R1, c[0x0][0x28] ;  /* 0x00000a00ff017b82 */ /* 0x000e240000000800 */
[----:B0-----:R-:W-:Y:S01]  /*0010*/  VIADD R1, R1, 0xfffff888 ;  /* 0xfffff88801017836 */ /* 0x001fe20000000000 */
[----:B------:R-:W0:Y:S01]  /*0020*/  S2R R2, SR_TID.X ;  /* 0x0000000000027919 */ /* 0x000e220000002100 */
[----:B------:R-:W-:Y:S01]  /*0030*/  ELECT P0, URZ, PT ;  /* 0x00000000003f782f */ /* 0x000fe20003800000 */
[----:B------:R-:W-:Y:S01]  /*0040*/  BSSY B0, `(.L_x_0) ;  /* 0x0000015000007945 */ /* 0x000fe20003800000 */
[--C-:B0-----:R-:W-:Y:S02]  /*0050*/  SHF.R.U32.HI R0, RZ, 0x5, R2.reuse ;  /* 0x00000005ff007819 */ /* 0x101fe40000011602 */
[----:B------:R-:W-:-:S03]  /*0060*/  SHF.R.U32.HI R2, RZ, 0x7, R2 ;  /* 0x00000007ff027819 */ /* 0x000fc60000011602 */
[----:B------:R-:W0:Y:S04]  /*0070*/  SHFL.IDX PT, R3, R0, RZ, 0x1f ;  /* 0x00001fff00037589 */ /* 0x000e2800000e0000 */
[----:B------:R-:W1:Y:S01]  /*0080*/  SHFL.IDX PT, R2, R2, RZ, 0x1f ;  /* 0x00001fff02027589 */ /* 0x000e6200000e0000 */
[----:B0-----:R-:W-:Y:S02]  /*0090*/  R2UR UR10, R3 ;  /* 0x00000000030a72ca */ /* 0x001fe400000e0000 */
[----:B-1----:R-:W-:-:S11]  /*00a0*/  R2UR UR5, R2 ;  /* 0x00000000020572ca */ /* 0x002fd600000e0000 */
[----:B------:R-:W-:Y:S02]  /*00b0*/  USHF.R.S32.HI UR4, URZ, 0x1f, UR10 ;  /* 0x0000001f3f047899 */ /* 0x000fe4000801140a */
[----:B------:R-:W-:Y:S02]  /*00c0*/  ISETP.NE.OR P0, PT, RZ, UR10, !P0 ;  /* 0x0000000aff007c0c */ /* 0x000fe4000c705670 */
[----:B------:R-:W-:-:S04]  /*00d0*/  ULEA.HI UR4, UR4, UR10, URZ, 0x2 ;  /* 0x0000000a04047291 */ /* 0x000fc8000f8f103f */
[----:B------:R-:W-:-:S04]  /*00e0*/  ULOP3.LUT UR4, UR4, 0xfffffffc, URZ, 0xc0, !UPT ;  /* 0xfffffffc04047892 */ /* 0x000fc8000f8ec03f */
[----:B------:R-:W-:-:S03]  /*00f0*/  UIADD3 UR10, UR10, -UR4, URZ ;  /* 0x800000040a0a7290 */ /* 0x000fc6000fffe03f */
[----:B------:R-:W-:Y:S09]  /*0100*/  @P0 BRA `(.L_x_1) ;  /* 0x0000000000200947 */ /* 0x000ff20003800000 */
[----:B------:R-:W-:Y:S02]  /*0110*/  ULDC.64 UR6, c[0x0][0x198] ;  /* 0x0000660000067ab9 */ /* 0x000fe40000000a00 */
[----:B------:R-:W-:Y:S02]  /*0120*/  UIADD3 UR8, UP0, UR6, 0xf0, URZ ;  /* 0x000000f006087890 */ /* 0x000fe4000ff1e03f */
[----:B------:R-:W-:Y:S02]  /*0130*/  UIADD3 UR6, UP1, UR6, 0x1f0, URZ ;  /* 0x000001f006067890 */ /* 0x000fe4000ff3e03f */
[----:B------:R-:W-:Y:S02]  /*0140*/  UIADD3.X UR9, URZ, UR7, URZ, UP0, !UPT ;  /* 0x000000073f097290 */ /* 0x000fe400087fe43f */
[----:B------:R-:W-:-:S07]  /*0150*/  UIADD3.X UR7, URZ, UR7, URZ, UP1, !UPT ;  /* 0x000000073f077290 */ /* 0x000fce0008ffe43f */
[----:B------:R0:W-:Y:S02]  /*0160*/  UTMACCTL.PF [UR8] ;  /* 0x00000000080079b9 */ /* 0x0001e40008040000 */
[----:B------:R0:W-:Y:S02]  /*0170*/  UTMACCTL.PF [UR6] ;  /* 0x00000000060079b9 */ /* 0x0001e40008040000 */
[----:B0-----:R-:W-:Y:S01]  /*0180*/  NOP ;  /* 0x0000000000007918 */ /* 0x001fe20000000000 */
.L_x_1:
[----:B------:R-:W-:Y:S05]  /*0190*/  BSYNC B0 ;  /* 0x0000000000007941 */ /* 0x000fea0003800000 */
.L_x_0:
[----:B------:R-:W0:Y:S01]  /*01a0*/  SHFL.IDX PT, R2, R0, RZ, 0x1f ;  /* 0x00001fff00027589 */ /* 0x000e2200000e0000 */
[----:B------:R-:W-:Y:S01]  /*01b0*/  UISETP.NE.AND UP0, UPT, UR10, 0x3, UPT ;  /* 0x000000030a00788c */ /* 0x000fe2000bf05270 */
[----:B------:R-:W-:Y:S01]  /*01c0*/  ISETP.NE.AND P1, PT, RZ, UR5, PT ;  /* 0x00000005ff007c0c */ /* 0x000fe2000bf25270 */
[----:B------:R-:W-:Y:S02]  /*01d0*/  UIADD3 UR18, UR5, -0x1, URZ ;  /* 0xffffffff05127890 */ /* 0x000fe4000fffe03f */
[----:B------:R-:W-:Y:S02]  /*01e0*/  UISETP.EQ.OR UP0, UPT, UR10, URZ, !UP0 ;  /* 0x0000003f0a00728c */ /* 0x000fe4000c702670 */
[----:B------:R-:W-:Y:S02]  /*01f0*/  UISETP.GE.U32.AND UP1, UPT, UR18, 0x2, UPT ;  /* 0x000000021200788c */ /* 0x000fe4000bf26070 */
[----:B------:R-:W-:-:S04]  /*0200*/  UISETP.EQ.AND UP0, UPT, UR5, URZ, UP0 ;  /* 0x0000003f0500728c */ /* 0x000fc80008702270 */
[----:B------:R-:W-:-:S04]  /*0210*/  USEL UR40, URZ, 0x1, !UP0 ;  /* 0x000000013f287887 */ /* 0x000fc8000c000000 */
[----:B------:R-:W-:Y:S01]  /*0220*/  USEL UR40, UR40, 0x2, UP1 ;  /* 0x0000000228287887 */ /* 0x000fe20008800000 */
[----:B0-----:R-:W-:-:S13]  /*0230*/  ISETP.NE.AND P0, PT, R2, RZ, PT ;  /* 0x000000ff0200720c */ /* 0x001fda0003f05270 */
[----:B------:R-:W-:Y:S05]  /*0240*/  @P0 BRA `(.L_x_2) ;  /* 0x0000000000500947 */ /* 0x000fea0003800000 */
[----:B------:R-:W0:Y:S01]  /*0250*/  S2UR UR8, SR_CgaCtaId ;  /* 0x00000000000879c3 */ /* 0x000e220000008800 */
[----:B------:R-:W-:Y:S01]  /*0260*/  UMOV UR4, 0x400 ;  /* 0x0000040000047882 */ /* 0x000fe20000000000 */
[----:B------:R-:W-:Y:S01]  /*0270*/  UMOV UR5, 0x1 ;  /* 0x0000000100057882 */ /* 0x000fe20000000000 */
[----:B------:R-:W-:Y:S01]  /*0280*/  UMOV UR6, 0x100 ;  /* 0x0000010000067882 */ /* 0x000fe20000000000 */
[----:B------:R-:W-:Y:S01]  /*0290*/  ELECT P0, URZ, PT ;  /* 0x00000000003f782f */ /* 0x000fe20003800000 */
[----:B------:R-:W-:-:S04]  /*02a0*/  UIADD3 UR6, -UR6, 0x100000, URZ ;  /* 0x0010000006067890 */ /* 0x000fc8000fffe13f */
[----:B------:R-:W-:Y:S02]  /*02b0*/  USHF.L.U32 UR7, UR6, 0xb, URZ ;  /* 0x0000000b06077899 */ /* 0x000fe4000800063f */
[----:B------:R-:W-:Y:S02]  /*02c0*/  USHF.L.U32 UR6, UR6, 0x1, URZ ;  /* 0x0000000106067899 */ /* 0x000fe4000800063f */
[----:B0-----:R-:W-:Y:S02]  /*02d0*/  ULEA UR8, UR8, UR4, 0x18 ;  /* 0x0000000408087291 */ /* 0x001fe4000f8ec03f */
[----:B------:R-:W-:-:S04]  /*02e0*/  UIADD3 UR4, -UR5, 0x100000, URZ ;  /* 0x0010000005047890 */ /* 0x000fc8000fffe13f */
[----:B------:R-:W-:Y:S02]  /*02f0*/  USHF.L.U32 UR5, UR4, 0xb, URZ ;  /* 0x0000000b04057899 */ /* 0x000fe4000800063f */
[----:B------:R-:W-:Y:S01]  /*0300*/  USHF.L.U32 UR4, UR4, 0x1, URZ ;  /* 0x0000000104047899 */ /* 0x000fe2000800063f */
[----:B------:R-:W0:Y:S11]  /*0310*/  FENCE.VIEW.ASYNC.S ;  /* 0x00000000000073c6 */ /* 0x000e360000000000 */
[----:B0-----:R0:W1:Y:S01]  /*0320*/  SYNCS.EXCH.64 URZ, [UR8], UR4 ;  /* 0x00000004083f75b2 */ /* 0x0010620008000100 */
[----:B------:R0:W2:Y:S01]  /*0330*/  SYNCS.EXCH.64 URZ, [UR8+0x18], UR6 ;  /* 0x00001806083f75b2 */ /* 0x0000a20008000100 */
[----:B------:R0:W3:Y:S01]  /*0340*/  SYNCS.EXCH.64 URZ, [UR8+0x8], UR4 ;  /* 0x00000804083f75b2 */ /* 0x0000e20008000100 */
[----:B------:R0:W4:Y:S01]  /*0350*/  SYNCS.EXCH.64 URZ, [UR8+0x20], UR6 ;  /* 0x00002006083f75b2 */ /* 0x0001220008000100 */
[----:B------:R0:W0:Y:S01]  /*0360*/  SYNCS.EXCH.64 URZ, [UR8+0x10], UR4 ;  /* 0x00001004083f75b2 */ /* 0x0000220008000100 */
[----:B------:R0:W0:Y:S01]  /*0370*/  SYNCS.EXCH.64 URZ, [UR8+0x28], UR6 ;  /* 0x00002806083f75b2 */ /* 0x0000220008000100 */
[----:B------:R-:W-:Y:S01]  /*0380*/  NOP ;  /* 0x0000000000007918 */ /* 0x000fe20000000000 */
.L_x_2:
[----:B------:R-:W5:Y:S01]  /*0390*/  SHFL.IDX PT, R0, R0, RZ, 0x1f ;  /* 0x00001fff00007589 */ /* 0x000f6200000e0000 */
[----:B------:R-:W-:Y:S01]  /*03a0*/  ELECT P0, URZ, PT ;  /* 0x00000000003f782f */ /* 0x000fe20003800000 */
[----:B------:R-:W1:Y:S01]  /*03b0*/  S2UR UR17, SR_CTAID.Y ;  /* 0x00000000001179c3 */ /* 0x000e620000002600 */
[----:B0-----:R-:W-:Y:S01]  /*03c0*/  ULDC UR5, c[0x0][0x65c] ;  /* 0x0001970000057ab9 */ /* 0x001fe20000000800 */
[----:B------:R-:W-:Y:S01]  /*03d0*/  UMOV UR12, 0x20 ;  /* 0x00000020000c7882 */ /* 0x000fe20000000000 */
[----:B------:R-:W-:Y:S01]  /*03e0*/  UISETP.NE.AND UP2, UPT, UR5, 0x1, UPT ;  /* 0x000000010500788c */ /* 0x000fe2000bf45270 */
[----:B------:R-:W-:Y:S01]  /*03f0*/  NOP ;  /* 0x0000000000007918 */ /* 0x000fe20000000000 */
[----:B------:R-:W-:Y:S02]  /*0400*/  NOP ;  /* 0x0000000000007918 */ /* 0x000fe40000000000 */
[----:B------:R-:W-:Y:S01]  /*0410*/  UP2UR UR46, UPR, URZ, 0x4 ;  /* 0x000000043f2e7883 */ /* 0x000fe20008000000 */
[----:B------:R-:W0:Y:S01]  /*0420*/  S2UR UR4, SR_CTAID.X ;  /* 0x00000000000479c3 */ /* 0x000e220000002500 */
[----:B------:R-:W-:-:S02]  /*0430*/  PLOP3.LUT P2, PT, PT, PT, UP2, 0x80, 0x0 ;  /* 0x000000000000781c */ /* 0x000fc40003f4f028 */
[----:B------:R-:W-:Y:S02]  /*0440*/  PLOP3.LUT P4, PT, PT, PT, UP2, 0x80, 0x0 ;  /* 0x000000000000781c */ /* 0x000fe40003f8f028 */
[----:B------:R-:W-:Y:S01]  /*0450*/  PLOP3.LUT P3, PT, PT, PT, UP2, 0x80, 0x0 ;  /* 0x000000000000781c */ /* 0x000fe20003f6f028 */
[----:B------:R-:W-:Y:S01]  /*0460*/  @UP2 ULDC UR14, c[0x0][0x10] ;  /* 0x00000400000e2ab9 */ /* 0x000fe20000000800 */
[----:B------:R-:W-:Y:S01]  /*0470*/  @UP2 UMOV UR9, URZ ;  /* 0x0000003f00092c82 */ /* 0x000fe20008000000 */
[----:B------:R-:W-:Y:S01]  /*0480*/  @!UP2 ULDC UR11, c[0x0][0xc] ;  /* 0x00000300000baab9 */ /* 0x000fe20000000800 */
[----:B-----5:R-:W-:Y:S01]  /*0490*/  ISETP.NE.OR P0, PT, R0, RZ, !P0 ;  /* 0x000000ff0000720c */ /* 0x020fe20004705670 */
[----:B-1----:R-:W-:Y:S02]  /*04a0*/  @UP2 UMOV UR7, UR17 ;  /* 0x0000001100072c82 */ /* 0x002fe40008000000 */
[----:B------:R-:W-:Y:S01]  /*04b0*/  @UP2 UMOV UR8, UR7 ;  /* 0x0000000700082c82 */ /* 0x000fe20008000000 */
[----:B------:R-:W-:Y:S01]  /*04c0*/  @!UP2 UMOV UR7, UR17 ;  /* 0x000000110007ac82 */ /* 0x000fe20008000000 */
[----:B0-----:R-:W-:-:S08]  /*04d0*/  @UP2 UIMAD.WIDE.U32 UR14, UR4, UR14, UR8 ;  /* 0x0000000e040e22a5 */ /* 0x001fd0000f8e0008 */
[----:B------:R-:W-:Y:S01]  /*04e0*/  VOTEU.ALL UP0, P0 ;  /* 0x00000000003f7886 */ /* 0x000fe20000000000 */
[----:B------:R-:W-:Y:S01]  /*04f0*/  VOTEU.ALL UP1, P0 ;  /* 0x00000000003f7886 */ /* 0x000fe20000020000 */
[----:B------:R-:W-:Y:S01]  /*0500*/  IMAD.U32 R2, RZ, RZ, UR14 ;  /* 0x0000000eff027e24 */ /* 0x000fe2000f8e00ff */
[----:B------:R-:W-:Y:S02]  /*0510*/  MOV R3, UR15 ;  /* 0x0000000f00037c02 */ /* 0x000fe40008000f00 */
[----:B------:R-:W0:Y:S01]  /*0520*/  @!UP0 S2UR UR6, SR_CgaCtaId ;  /* 0x00000000000689c3 */ /* 0x000e220000008800 */
[----:B------:R-:W-:Y:S01]  /*0530*/  @!UP0 UMOV UR5, 0x400 ;  /* 0x0000040000058882 */ /* 0x000fe20000000000 */
[----:B------:R-:W-:-:S04]  /*0540*/  @!UP0 UIADD3 UR12, -UR12, 0x100000, URZ ;  /* 0x001000000c0c8890 */ /* 0x000fc8000fffe13f */
[----:B------:R-:W-:Y:S02]  /*0550*/  @!UP0 USHF.L.U32 UR13, UR12, 0xb, URZ ;  /* 0x0000000b0c0d8899 */ /* 0x000fe4000800063f */
[----:B------:R-:W-:Y:S02]  /*0560*/  @!UP0 USHF.L.U32 UR12, UR12, 0x1, URZ ;  /* 0x000000010c0c8899 */ /* 0x000fe4000800063f */
[----:B0-----:R-:W-:Y:S01]  /*0570*/  @!UP0 ULEA UR16, UR6, UR5, 0x18 ;  /* 0x0000000506108291 */ /* 0x001fe2000f8ec03f */
[----:B------:R-:W-:Y:S01]  /*0580*/  VOTEU.ALL UP0, P0 ;  /* 0x00000000003f7886 */ /* 0x000fe20000000000 */
[----:B------:R-:W-:Y:S01]  /*0590*/  PLOP3.LUT P0, PT, PT, PT, UP2, 0x80, 0x0 ;  /* 0x000000000000781c */ /* 0x000fe20003f0f028 */
[----:B------:R-:W-:Y:S01]  /*05a0*/  UMOV UR5, URZ ;  /* 0x0000003f00057c82 */ /* 0x000fe20008000000 */
[----:B------:R-:W-:Y:S01]  /*05b0*/  @UP2 UMOV UR6, URZ ;  /* 0x0000003f00062c82 */ /* 0x000fe20008000000 */
[----:B------:R-:W-:Y:S02]  /*05c0*/  @!UP2 UIMAD.WIDE.U32 UR8, UR11, UR7, UR4 ;  /* 0x000000070b08a2a5 */ /* 0x000fe4000f8e0004 */
[----:B------:R-:W-:-:S04]  /*05d0*/  @UP2 UIADD3 UR6, UR15, UR6, URZ ;  /* 0x000000060f062290 */ /* 0x000fc8000fffe03f */
[----:B------:R-:W-:Y:S01]  /*05e0*/  MOV R5, UR9 ;  /* 0x0000000900057c02 */ /* 0x000fe20008000f00 */
[----:B------:R-:W0:Y:S02]  /*05f0*/  FENCE.VIEW.ASYNC.S ;  /* 0x00000000000073c6 */ /* 0x000e240000000000 */
[----:B0-----:R0:W2:Y:S01]  /*0600*/  @!UP0 SYNCS.EXCH.64 URZ, [UR16+0x40], UR12 ;  /* 0x0000400c103f85b2 */ /* 0x0010a20008000100 */
[----:B------:R-:W-:Y:S02]  /*0610*/  @P2 IMAD.U32 R6, RZ, RZ, UR6 ;  /* 0x00000006ff062e24 */ /* 0x000fe4000f8e00ff */
[----:B------:R-:W-:Y:S01]  /*0620*/  @P0 IMAD.MOV.U32 R7, RZ, RZ, R2 ;  /* 0x000000ffff070224 */ /* 0x000fe200078e0002 */
[----:B------:R-:W-:Y:S01]  /*0630*/  MOV R2, UR8 ;  /* 0x0000000800027c02 */ /* 0x000fe20008000f00 */
[----:B------:R-:W-:Y:S02]  /*0640*/  @!P4 IMAD.MOV.U32 R6, RZ, RZ, R5 ;  /* 0x000000ffff06c224 */ /* 0x000fe400078e0005 */
[----:B------:R-:W-:-:S02]  /*0650*/  IMAD.U32 R3, RZ, RZ, UR9 ;  /* 0x00000009ff037e24 */ /* 0x000fc4000f8e00ff */
[----:B------:R-:W-:Y:S01]  /*0660*/  @!P3 IMAD.MOV.U32 R7, RZ, RZ, R2 ;  /* 0x000000ffff07b224 */ /* 0x000fe200078e0002 */
[----:B------:R0:W-:Y:S01]  /*0670*/  STL [R1+0x200], R6 ;  /* 0x0002000601007387 */ /* 0x0001e20000100800 */
[----:B------:R-:W-:-:S03]  /*0680*/  IMAD.U32 R4, RZ, RZ, UR8 ;  /* 0x00000008ff047e24 */ /* 0x000fc6000f8e00ff */
[----:B------:R0:W-:Y:S01]  /*0690*/  STL [R1+0x204], R7 ;  /* 0x0002040701007387 */ /* 0x0001e20000100800 */
[----:B------:R0:W2:Y:S01]  /*06a0*/  @!UP1 SYNCS.EXCH.64 URZ, [UR16+0x48], UR12 ;  /* 0x0000480c103f95b2 */ /* 0x0000a20008000100 */
[----:B------:R-:W-:Y:S01]  /*06b0*/  NOP ;  /* 0x0000000000007918 */ /* 0x000fe20000000000 */
[----:B--234-:R-:W-:Y:S06]  /*06c0*/  BAR.SYNC.DEFER_BLOCKING 0x0 ;  /* 0x0000000000007b1d */ /* 0x01cfec0000010000 */
[----:B------:R-:W-:Y:S05]  /*06d0*/  @!P1 BRA `(.L_x_3) ;  /* 0x00000164003c9947 */ /* 0x000fea0003800000 */
[----:B------:R-:W-:-:S06]  /*06e0*/  UISETP.GT.U32.AND UP0, UPT, UR18, 0x1, UPT ;  /* 0x000000011200788c */ /* 0x000fcc000bf04070 */
[----:B------:R-:W-:-:S13]  /*06f0*/  PLOP3.LUT P0, PT, PT, PT, UP0, 0x80, 0x0 ;  /* 0x000000000000781c */ /* 0x000fda0003f0f008 */
[----:B0-----:R-:W-:Y:S05]  /*0700*/  @P0 EXIT ;  /* 0x000000000000094d */ /* 0x001fea0003800000 */
[----:B------:R-:W-:Y:S01]  /*0710*/  ULDC.64 UR8, c[0x0][0x650] ;  /* 0x0001940000087ab9 */ /* 0x000fe20000000a00 */
[----:B------:R-:W-:Y:S01]  /*0720*/  UMOV UR41, 0xffffffff ;  /* 0xffffffff00297882 */ /* 0x000fe20000000000 */
[----:B------:R-:W-:Y:S01]  /*0730*/  ISETP.GE.U32.AND P0, PT, R7, UR8, PT ;  /* 0x0000000807007c0c */ /* 0x000fe2000bf06070 */
[----:B------:R-:W-:Y:S01]  /*0740*/  UMOV UR42, 0xffffffff ;  /* 0xffffffff002a7882 */ /* 0x000fe20000000000 */
[----:B------:R-:W-:Y:S01]  /*0750*/  UMOV UR43, 0xffffffff ;  /* 0xffffffff002b7882 */ /* 0x000fe20000000000 */
[----:B------:R-:W-:Y:S02]  /*0760*/  PRMT R0, RZ, 0x7610, R0 ;  /* 0x00007610ff007816 */ /* 0x000fe40000000000 */
[----:B------:R-:W-:-:S13]  /*0770*/  ISETP.GE.U32.AND.EX P0, PT, R6, UR9, PT, P0 ;  /* 0x0000000906007c0c */ /* 0x000fda000bf06100 */
[----:B------:R-:W-:Y:S05]  /*0780*/  @P0 BRA `(.L_x_4) ;  /* 0x0000000400800947 */ /* 0x000fea0003800000 */
[----:B------:R-:W-:Y:S01]  /*0790*/  I2FP.F32.U32 R0, UR4 ;  /* 0x0000000400007c45 */ /* 0x000fe20008201000 */
[----:B------:R-:W-:Y:S01]  /*07a0*/  ULDC.64 UR16, c[0x0][0x628] ;  /* 0x00018a0000107ab9 */ /* 0x000fe20000000a00 */
[----:B------:R-:W-:Y:S01]  /*07b0*/  ULDC UR6, c[0x0][0x150] ;  /* 0x0000540000067ab9 */ /* 0x000fe20000000800 */
[----:B------:R-:W-:Y:S01]  /*07c0*/  ISETP.NE.U32.AND P0, PT, RZ, UR16, PT ;  /* 0x00000010ff007c0c */ /* 0x000fe2000bf05070 */
[----:B------:R-:W-:Y:S01]  /*07d0*/  ULDC UR15, c[0x0][0x630] ;  /* 0x00018c00000f7ab9 */ /* 0x000fe20000000800 */
[----:B------:R-:W-:Y:S01]  /*07e0*/  FMUL R0, R0, UR6 ;  /* 0x0000000600007c20 */ /* 0x000fe20008400000 */
[----:B------:R-:W-:Y:S01]  /*07f0*/  R2UR UR18, R7 ;  /* 0x00000000071272ca */ /* 0x000fe200000e0000 */
[----:B------:R-:W-:Y:S01]  /*0800*/  ULDC UR20, c[0x0][0x154] ;  /* 0x0000550000147ab9 */ /* 0x000fe20000000800 */
[----:B------:R-:W-:Y:S01]  /*0810*/  ISETP.NE.AND.EX P0, PT, RZ, UR17, PT, P0 ;  /* 0x00000011ff007c0c */ /* 0x000fe2000bf05300 */
[----:B------:R0:W1:Y:S01]  /*0820*/  F2I.U32.TRUNC.NTZ R2, R0 ;  /* 0x0000000000027305 */ /* 0x000062000020f000 */
[----:B------:R-:W-:-:S02]  /*0830*/  R2UR UR19, R6 ;  /* 0x00000000061372ca */ /* 0x000fc400000e0000 */
[----:B------:R-:W-:Y:S02]  /*0840*/  R2UR UR8, R7 ;  /* 0x00000000070872ca */ /* 0x000fe400000e0000 */
[----:B------:R-:W-:-:S07]  /*0850*/  R2UR UR9, R6 ;  /* 0x00000000060972ca */ /* 0x000fce00000e0000 */
[----:B0-----:R-:W-:Y:S08]  /*0860*/  @!P0 BRA `(.L_x_5) ;  /* 0x0000000000308947 */ /* 0x001ff00003800000 */
[----:B------:R-:W-:Y:S01]  /*0870*/  R2UR UR8, R7 ;  /* 0x00000000070872ca */ /* 0x000fe200000e0000 */
[----:B------:R-:W-:Y:S01]  /*0880*/  ULDC UR6, c[0x0][0x634] ;  /* 0x00018d0000067ab9 */ /* 0x000fe20000000800 */
[----:B------:R-:W-:-:S11]  /*0890*/  R2UR UR14, R6 ;  /* 0x00000000060e72ca */ /* 0x000fd600000e0000 */
[----:B------:R-:W-:-:S04]  /*08a0*/  UIADD3 UR6, UP0, UR8, UR6, URZ ;  /* 0x0000000608067290 */ /* 0x000fc8000ff1e03f */
[----:B------:R-:W-:-:S04]  /*08b0*/  UIADD3.X UR14, URZ, UR14, URZ, UP0, !UPT ;  /* 0x0000000e3f0e7290 */ /* 0x000fc800087fe43f */
[----:B------:R-:W-:-:S04]  /*08c0*/  UIMAD.WIDE.U32 UR8, UR14, UR16, URZ ;  /* 0x000000100e0872a5 */ /* 0x000fc8000f8e003f */
[----:B------:R-:W-:Y:S02]  /*08d0*/  UIMAD.WIDE.U32 UR10, UP0, UR6, UR17, UR8 ;  /* 0x00000011060a72a5 */ /* 0x000fe4000f800008 */
[----:B------:R-:W-:Y:S02]  /*08e0*/  UIMAD.WIDE.U32 UR8, UR6, UR16, URZ ;  /* 0x00000010060872a5 */ /* 0x000fe4000f8e003f */
[----:B------:R-:W-:Y:S02]  /*08f0*/  UIADD3.X UR13, URZ, URZ, URZ, UP0, !UPT ;  /* 0x0000003f3f0d7290 */ /* 0x000fe400087fe43f */
[----:B------:R-:W-:Y:S01]  /*0900*/  UIADD3 URZ, UP0, UR9, UR10, URZ ;  /* 0x0000000a093f7290 */ /* 0x000fe2000ff1e03f */
[----:B------:R-:W-:-:S03]  /*0910*/  UMOV UR12, UR11 ;  /* 0x0000000b000c7c82 */ /* 0x000fc60008000000 */
[----:B------:R-:W-:-:S12]  /*0920*/  UIMAD.WIDE.U32.X UR8, UR14, UR17, UR12, UP0 ;  /* 0x000000110e0872a5 */ /* 0x000fd800080e040c */
.L_x_5:
[----:B------:R-:W-:Y:S01]  /*0930*/  USHF.R.U64 UR43, UR8, UR15, UR9 ;  /* 0x0000000f082b7299 */ /* 0x000fe20008001209 */
[----:B------:R-:W-:Y:S01]  /*0940*/  I2FP.F32.U32 R0, UR7 ;  /* 0x0000000700007c45 */ /* 0x000fe20008201000 */
[----:B------:R-:W-:Y:S01]  /*0950*/  USHF.R.U32.HI UR5, URZ, UR15, UR9 ;  /* 0x0000000f3f057299 */ /* 0x000fe20008011609 */
[----:B-1----:R-:W-:Y:S01]  /*0960*/  R2UR UR12, R2 ;  /* 0x00000000020c72ca */ /* 0x002fe200000e0000 */
[----:B------:R-:W-:Y:S02]  /*0970*/  UIADD3 UR6, UP0, URZ, -UR43, URZ ;  /* 0x8000002b3f067290 */ /* 0x000fe4000ff1e03f */
[----:B------:R-:W-:Y:S01]  /*0980*/  FMUL R0, R0, UR20 ;  /* 0x0000001400007c20 */ /* 0x000fe20008400000 */
[----:B------:R-:W-:Y:S01]  /*0990*/  ULDC.64 UR8, c[0x0][0x620] ;  /* 0x0001880000087ab9 */ /* 0x000fe20000000a00 */
[----:B------:R-:W-:Y:S01]  /*09a0*/  UIADD3.X UR5, URZ, ~UR5, URZ, UP0, !UPT ;  /* 0x800000053f057290 */ /* 0x000fe200087fe43f */
[----:B------:R-:W-:Y:S01]  /*09b0*/  UMOV UR10, UR18 ;  /* 0x00000012000a7c82 */ /* 0x000fe20008000000 */
[----:B------:R-:W-:-:S02]  /*09c0*/  UMOV UR11, UR19 ;  /* 0x00000013000b7c82 */ /* 0x000fc40008000000 */
[----:B------:R-:W-:Y:S01]  /*09d0*/  UIMAD UR5, UR5, UR8, URZ ;  /* 0x00000008050572a4 */ /* 0x000fe2000f8e023f */
[----:B------:R-:W0:Y:S01]  /*09e0*/  F2I.U32.TRUNC.NTZ R0, R0 ;  /* 0x0000000000007305 */ /* 0x000e22000020f000 */
[----:B------:R-:W-:Y:S02]  /*09f0*/  UIMAD.WIDE.U32 UR10, UR6, UR8, UR10 ;  /* 0x00000008060a72a5 */ /* 0x000fe4000f8e000a */
[----:B------:R-:W-:Y:S01]  /*0a00*/  UIMAD UR6, UR6, UR9, UR5 ;  /* 0x00000009060672a4 */ /* 0x000fe2000f8e0205 */
[----:B------:R-:W-:Y:S01]  /*0a10*/  ULDC UR21, c[0x0][0x658] ;  /* 0x0001960000157ab9 */ /* 0x000fe20000000800 */
[----:B------:R-:W-:Y:S02]  /*0a20*/  UMOV UR19, 0xffffffff ;  /* 0xffffffff00137882 */ /* 0x000fe40000000000 */
[----:B------:R-:W-:Y:S01]  /*0a30*/  UIADD3 UR6, UR11, UR6, URZ ;  /* 0x000000060b067290 */ /* 0x000fe2000fffe03f */
[----:B------:R-:W-:Y:S01]  /*0a40*/  ULDC UR15, c[0x0][0x618] ;  /* 0x00018600000f7ab9 */ /* 0x000fe20000000800 */
[----:B------:R-:W-:Y:S01]  /*0a50*/  ULDC.64 UR8, c[0x0][0x640] ;  /* 0x0001900000087ab9 */ /* 0x000fe20000000a00 */
[----:B------:R-:W-:Y:S01]  /*0a60*/  USHF.L.U32 UR11, UR19, UR21, URZ ;  /* 0x00000015130b7299 */ /* 0x000fe2000800063f */
[----:B------:R-:W-:Y:S01]  /*0a70*/  ISETP.NE.U32.AND P0, PT, RZ, UR8, PT ;  /* 0x00000008ff007c0c */ /* 0x000fe2000bf05070 */
[----:B------:R-:W-:-:S02]  /*0a80*/  USHF.R.U64 UR19, UR10, UR15, UR6 ;  /* 0x0000000f0a137299 */ /* 0x000fc40008001206 */
[----:B------:R-:W-:Y:S01]  /*0a90*/  USHF.R.U32.HI UR10, URZ, UR15, UR6 ;  /* 0x0000000f3f0a7299 */ /* 0x000fe20008011606 */
[----:B0-----:R-:W-:Y:S01]  /*0aa0*/  R2UR UR14, R0 ;  /* 0x00000000000e72ca */ /* 0x001fe200000e0000 */
[----:B------:R-:W-:Y:S01]  /*0ab0*/  ULDC UR17, c[0x0][0x608] ;  /* 0x0001820000117ab9 */ /* 0x000fe20000000800 */
[----:B------:R-:W-:Y:S01]  /*0ac0*/  ISETP.NE.AND.EX P0, PT, RZ, UR9, PT, P0 ;  /* 0x00000009ff007c0c */ /* 0x000fe2000bf05300 */
[----:B------:R-:W-:Y:S02]  /*0ad0*/  USHF.R.U64 UR23, UR19, UR17, UR10 ;  /* 0x0000001113177299 */ /* 0x000fe4000800120a */
[----:B------:R-:W-:Y:S01]  /*0ae0*/  USHF.R.U32.HI UR10, URZ, UR17, UR10 ;  /* 0x000000113f0a7299 */ /* 0x000fe2000801160a */
[----:B------:R-:W-:Y:S01]  /*0af0*/  UMOV UR16, 0x1 ;  /* 0x0000000100107882 */ /* 0x000fe20000000000 */
[----:B------:R-:W-:Y:S02]  /*0b00*/  UIADD3 UR12, -UR12, URZ, URZ ;  /* 0x0000003f0c0c7290 */ /* 0x000fe4000fffe13f */
[----:B------:R-:W-:-:S02]  /*0b10*/  USHF.R.U64 UR24, UR23, UR21, UR10 ;  /* 0x0000001517187299 */ /* 0x000fc4000800120a */
[----:B------:R-:W-:Y:S01]  /*0b20*/  USHF.L.U32 UR6, UR16, UR21, URZ ;  /* 0x0000001510067299 */ /* 0x000fe2000800063f */
[----:B------:R-:W-:Y:S01]  /*0b30*/  ULDC UR13, c[0x0][0x144] ;  /* 0x00005100000d7ab9 */ /* 0x000fe20000000800 */
[----:B------:R-:W-:Y:S01]  /*0b40*/  ULDC UR5, c[0x0][0x600] ;  /* 0x0001800000057ab9 */ /* 0x000fe20000000800 */
[----:B------:R-:W-:Y:S02]  /*0b50*/  ULOP3.LUT UR16, URZ, UR11, URZ, 0x33, !UPT ;  /* 0x0000000b3f107292 */ /* 0x000fe4000f8e333f */
[----:B------:R-:W-:Y:S02]  /*0b60*/  USHF.R.U32.HI UR11, URZ, UR21, UR10 ;  /* 0x000000153f0b7299 */ /* 0x000fe4000801160a */
[----:B------:R-:W-:Y:S02]  /*0b70*/  UIADD3 UR18, UR5, -0x1, URZ ;  /* 0xffffffff05127890 */ /* 0x000fe4000fffe03f */
[----:B------:R-:W-:Y:S02]  /*0b80*/  UIADD3 UR20, -UR14, URZ, URZ ;  /* 0x0000003f0e147290 */ /* 0x000fe4000fffe13f */
[----:B------:R-:W-:Y:S01]  /*0b90*/  UIMAD UR4, UR13, UR12, UR4 ;  /* 0x0000000c0d0472a4 */ /* 0x000fe2000f8e0204 */
[----:B------:R-:W-:Y:S01]  /*0ba0*/  ULDC UR25, c[0x0][0x148] ;  /* 0x0000520000197ab9 */ /* 0x000fe20000000800 */
[----:B------:R-:W-:Y:S01]  /*0bb0*/  ULDC UR21, c[0x0][0x648] ;  /* 0x0001920000157ab9 */ /* 0x000fe20000000800 */
[----:B------:R-:W-:Y:S01]  /*0bc0*/  ULDC UR22, c[0x0][0x638] ;  /* 0x00018e0000167ab9 */ /* 0x000fe20000000800 */
[----:B------:R-:W-:Y:S01]  /*0bd0*/  UMOV UR10, UR24 ;  /* 0x00000018000a7c82 */ /* 0x000fe20008000000 */
[----:B------:R-:W-:Y:S07]  /*0be0*/  @!P0 BRA `(.L_x_6) ;  /* 0x0000000000308947 */ /* 0x000fee0003800000 */
[----:B------:R-:W-:Y:S02]  /*0bf0*/  ULDC UR14, c[0x0][0x64c] ;  /* 0x00019300000e7ab9 */ /* 0x000fe40000000800 */
        /* <DEDUP_REMOVED lines=8> */
[----:B------:R-:W-:-:S07]  /*0c80*/  UIMAD.WIDE.U32.X UR8, UR17, UR9, UR14, UP0 ;  /* 0x00000009110872a5 */ /* 0x000fce00080e040e */
[----:B------:R-:W-:Y:S01]  /*0c90*/  UMOV UR10, UR8 ;  /* 0x00000008000a7c82 */ /* 0x000fe20008000000 */
[----:B------:R-:W-:-:S05]  /*0ca0*/  UMOV UR11, UR9 ;  /* 0x00000009000b7c82 */ /* 0x000fca0008000000 */
.L_x_6:
[----:B------:R-:W-:Y:S01]  /*0cb0*/  UISETP.NE.AND UP0, UPT, UR46, URZ, UPT ;  /* 0x0000003f2e00728c */ /* 0x000fe2000bf05270 */
[----:B------:R-:W-:Y:S01]  /*0cc0*/  MOV R0, 0x1 ;  /* 0x0000000100007802 */ /* 0x000fe20000000f00 */
[----:B------:R-:W-:Y:S02]  /*0cd0*/  USHF.R.U64 UR8, UR10, UR21, UR11 ;  /* 0x000000150a087299 */ /* 0x000fe4000800120b */
[----:B------:R-:W-:Y:S02]  /*0ce0*/  ULOP3.LUT UR16, UR23, UR16, URZ, 0xc0, !UPT ;  /* 0x0000001017107292 */ /* 0x000fe4000f8ec03f */
[----:B------:R-:W-:Y:S02]  /*0cf0*/  ULOP3.LUT UR18, UR19, UR18, URZ, 0xc0, !UPT ;  /* 0x0000001213127292 */ /* 0x000fe4000f8ec03f */
[----:B------:R-:W-:-:S03]  /*0d00*/  UIMAD UR16, UR6, UR8, UR16 ;  /* 0x00000008061072a4 */ /* 0x000fc6000f8e0210 */
[----:B------:R-:W-:Y:S02]  /*0d10*/  @UP0 UIMAD UR4, UR25, UR20, UR7 ;  /* 0x00000014190402a4 */ /* 0x000fe4000f8e0207 */
[----:B------:R-:W-:-:S04]  /*0d20*/  UIADD3 UR7, -UR8, URZ, URZ ;  /* 0x0000003f08077290 */ /* 0x000fc8000fffe13f */
[----:B------:R-:W-:-:S03]  /*0d30*/  UIMAD UR6, UR7, UR22, UR24 ;  /* 0x00000016070672a4 */ /* 0x000fc6000f8e0218 */
[----:B------:R-:W-:Y:S01]  /*0d40*/  ULDC UR7, c[0x0][0x610] ;  /* 0x0001840000077ab9 */ /* 0x000fe20000000800 */
[----:B------:R-:W-:Y:S02]  /*0d50*/  UIMAD UR6, UR6, UR5, UR18 ;  /* 0x00000005060672a4 */ /* 0x000fe4000f8e0212 */
[----:B------:R-:W-:-:S04]  /*0d60*/  UIMAD UR4, UR16, UR7, UR4 ;  /* 0x00000007100472a4 */ /* 0x000fc8000f8e0204 */
[----:B------:R-:W-:Y:S02]  /*0d70*/  USEL UR42, UR6, UR4, !UP0 ;  /* 0x00000004062a7287 */ /* 0x000fe4000c000000 */
[----:B------:R-:W-:-:S12]  /*0d80*/  USEL UR41, UR4, UR6, !UP0 ;  /* 0x0000000604297287 */ /* 0x000fd8000c000000 */
.L_x_4:
[----:B------:R-:W-:-:S08]  /*0d90*/  NOP ;  /* 0x0000000000007918 */ /* 0x000fd00000000000 */
[----:B------:R-:W0:Y:S02]  /*0da0*/  USETMAXREG.TRY_ALLOC.CTAPOOL UP0, 0xf0 ;  /* 0x000000f0000079c8 */ /* 0x000e240008000600 */
[----:B0-----:R-:W-:-:S13]  /*0db0*/  PLOP3.LUT P0, PT, PT, PT, UP0, 0x80, 0x0 ;  /* 0x000000000000781c */ /* 0x001fda0003f0f008 */
[----:B------:R-:W-:Y:S05]  /*0dc0*/  @!P0 BRA `(.L_x_4) ;  /* 0xfffffffc00f08947 */ /* 0x000fea000383ffff */
[----:B------:R-:W-:Y:S01]  /*0dd0*/  ULDC.64 UR4, c[0x0][0x598] ;  /* 0x0001660000047ab9 */ /* 0x000fe20000000a00 */
[----:B------:R-:W-:Y:S01]  /*0de0*/  ULDC.64 UR36, c[0x0][0x208] ;  /* 0x0000820000247ab9 */ /* 0x000fe20000000a00 */
[----:B------:R-:W-:-:S04]  /*0df0*/  ISETP.NE.U32.AND P0, PT, RZ, UR4, PT ;  /* 0x00000004ff007c0c */ /* 0x000fc8000bf05070 */
[----:B------:R-:W-:-:S13]  /*0e00*/  ISETP.NE.AND.EX P0, PT, RZ, UR5, PT, P0 ;  /* 0x00000005ff007c0c */ /* 0x000fda000bf05300 */
[----:B------:R-:W-:Y:S05]  /*0e10*/  @!P0 BRA `(.L_x_7) ;  /* 0x00000000001c8947 */ /* 0x000fea0003800000 */
[----:B------:R-:W0:Y:S02]  /*0e20*/  LDC.64 R2, c[0x0][0x598] ;  /* 0x00016600ff027b82 */ /* 0x000e240000000a00 */
[----:B0-----:R-:W2:Y:S02]  /*0e30*/  LDG.E.64 R2, desc[UR36][R2.64] ;  /* 0x0000002402027981 */ /* 0x001ea4000c1e1b00 */
[----:B--2---:R-:W-:-:S04]  /*0e40*/  ISETP.NE.U32.AND P0, PT, R2, RZ, PT ;  /* 0x000000ff0200720c */ /* 0x004fc80003f05070 */
[----:B------:R-:W-:-:S13]  /*0e50*/  ISETP.NE.AND.EX P0, PT, R3, RZ, PT, P0 ;  /* 0x000000ff0300720c */ /* 0x000fda0003f05300 */
[----:B------:R-:W-:Y:S05]  /*0e60*/  @!P0 BRA `(.L_x_7) ;  /* 0x0000000000088947 */ /* 0x000fea0003800000 */
[----:B------:R0:W5:Y:S01]  /*0e70*/  LD.E R17, desc[UR36][R2.64] ;  /* 0x0000002402117980 */ /* 0x000162000c101900 */
[----:B------:R-:W-:Y:S05]  /*0e80*/  BRA `(.L_x_8) ;  /* 0x0000000000247947 */ /* 0x000fea0003800000 */
.L_x_7:
[----:B------:R-:W-:Y:S02]  /*0e90*/  ULDC.64 UR4, c[0x0][0x588] ;  /* 0x0001620000047ab9 */ /* 0x000fe40000000a00 */
[----:B------:R-:W-:-:S04]  /*0ea0*/  ISETP.NE.U32.AND P0, PT, RZ, UR4, PT ;  /* 0x00000004ff007c0c */ /* 0x000fc8000bf05070 */
[----:B------:R-:W-:-:S13]  /*0eb0*/  ISETP.NE.AND.EX P0, PT, RZ, UR5, PT, P0 ;  /* 0x00000005ff007c0c */ /* 0x000fda000bf05300 */
[----:B------:R-:W-:Y:S05]  /*0ec0*/  @!P0 BRA `(.L_x_9) ;  /* 0x00000000000c8947 */ /* 0x000fea0003800000 */
[----:B------:R-:W0:Y:S02]  /*0ed0*/  LDC.64 R2, c[0x0][0x588] ;  /* 0x00016200ff027b82 */ /* 0x000e240000000a00 */
[----:B0-----:R1:W5:Y:S01]  /*0ee0*/  LDG.E R17, desc[UR36][R2.64] ;  /* 0x0000002402117981 */ /* 0x001362000c1e1900 */
[----:B------:R-:W-:Y:S05]  /*0ef0*/  BRA `(.L_x_8) ;  /* 0x0000000000087947 */ /* 0x000fea0003800000 */
.L_x_9:
[----:B------:R-:W-:Y:S02]  /*0f00*/  ULDC UR4, c[0x0][0x580] ;  /* 0x0001600000047ab9 */ /* 0x000fe40000000800 */
[----:B------:R-:W-:-:S07]  /*0f10*/  IMAD.U32 R17, RZ, RZ, UR4 ;  /* 0x00000004ff117e24 */ /* 0x000fce000f8e00ff */
.L_x_8:
[----:B------:R-:W-:Y:S02]  /*0f20*/  ULDC.64 UR4, c[0x0][0x5a0] ;  /* 0x0001680000047ab9 */ /* 0x000fe40000000a00 */
[----:B------:R-:W-:-:S04]  /*0f30*/  ISETP.NE.U32.AND P0, PT, RZ, UR4, PT ;  /* 0x00000004ff007c0c */ /* 0x000fc8000bf05070 */
[----:B------:R-:W-:-:S13]  /*0f40*/  ISETP.NE.AND.EX P0, PT, RZ, UR5, PT, P0 ;  /* 0x00000005ff007c0c */ /* 0x000fda000bf05300 */
[----:B------:R-:W-:Y:S05]  /*0f50*/  @!P0 BRA `(.L_x_10) ;  /* 0x00000000001c8947 */ /* 0x000fea0003800000 */
[----:B01----:R-:W0:Y:S02]  /*0f60*/  LDC.64 R2, c[0x0][0x5a0] ;  /* 0x00016800ff027b82 */ /* 0x003e240000000a00 */
[----:B0-----:R-:W2:Y:S02]  /*0f70*/  LDG.E.64 R2, desc[UR36][R2.64] ;  /* 0x0000002402027981 */ /* 0x001ea4000c1e1b00 */
[----:B--2---:R-:W-:-:S04]  /*0f80*/  ISETP.NE.U32.AND P0, PT, R2, RZ, PT ;  /* 0x000000ff0200720c */ /* 0x004fc80003f05070 */
[----:B------:R-:W-:-:S13]  /*0f90*/  ISETP.NE.AND.EX P0, PT, R3, RZ, PT, P0 ;  /* 0x000000ff0300720c */ /* 0x000fda0003f05300 */
[----:B------:R-:W-:Y:S05]  /*0fa0*/  @!P0 BRA `(.L_x_10) ;  /* 0x0000000000088947 */ /* 0x000fea0003800000 */
[----:B------:R0:W5:Y:S01]  /*0fb0*/  LD.E R18, desc[UR36][R2.64] ;  /* 0x0000002402127980 */ /* 0x000162000c101900 */
[----:B------:R-:W-:Y:S05]  /*0fc0*/  BRA `(.L_x_11) ;  /* 0x0000000000247947 */ /* 0x000fea0003800000 */
.L_x_10:
[----:B------:R-:W-:Y:S02]  /*0fd0*/  ULDC.64 UR4, c[0x0][0x590] ;  /* 0x0001640000047ab9 */ /* 0x000fe40000000a00 */
[----:B------:R-:W-:-:S04]  /*0fe0*/  ISETP.NE.U32.AND P0, PT, RZ, UR4, PT ;  /* 0x00000004ff007c0c */ /* 0x000fc8000bf05070 */
[----:B------:R-:W-:-:S13]  /*0ff0*/  ISETP.NE.AND.EX P0, PT, RZ, UR5, PT, P0 ;  /* 0x00000005ff007c0c */ /* 0x000fda000bf05300 */
[----:B------:R-:W-:Y:S05]  /*1000*/  @!P0 BRA `(.L_x_12) ;  /* 0x00000000000c8947 */ /* 0x000fea0003800000 */
[----:B------:R-:W2:Y:S02]  /*1010*/  LDC.64 R18, c[0x0][0x590] ;  /* 0x00016400ff127b82 */ /* 0x000ea40000000a00 */
[----:B--2---:R2:W5:Y:S01]  /*1020*/  LDG.E R18, desc[UR36][R18.64] ;  /* 0x0000002412127981 */ /* 0x004562000c1e1900 */
[----:B------:R-:W-:Y:S05]  /*1030*/  BRA `(.L_x_11) ;  /* 0x0000000000087947 */ /* 0x000fea0003800000 */
.L_x_12:
[----:B------:R-:W-:Y:S02]  /*1040*/  ULDC UR4, c[0x0][0x584] ;  /* 0x0001610000047ab9 */ /* 0x000fe40000000800 */
[----:B------:R-:W-:-:S07]  /*1050*/  IMAD.U32 R18, RZ, RZ, UR4 ;  /* 0x00000004ff127e24 */ /* 0x000fce000f8e00ff */
.L_x_11:
[----:B------:R-:W-:-:S13]  /*1060*/  LOP3.LUT P0, RZ, R0, 0xff, RZ, 0xc0, !PT ;  /* 0x000000ff00ff7812 */ /* 0x000fda000780c0ff */
[----:B------:R-:W-:Y:S05]  /*1070*/  @!P0 EXIT ;  /* 0x000000000000894d */ /* 0x000fea0003800000 */
[----:B------:R-:W-:Y:S01]  /*1080*/  ULDC UR4, c[0x0][0x28c] ;  /* 0x0000a30000047ab9 */ /* 0x000fe20000000800 */
[----:B------:R-:W-:Y:S01]  /*1090*/  UMOV UR38, URZ ;  /* 0x0000003f00267c82 */ /* 0x000fe20008000000 */
[----:B------:R-:W-:Y:S01]  /*10a0*/  UIADD3 UR4, UR4, 0x7f, URZ ;  /* 0x0000007f04047890 */ /* 0x000fe2000fffe03f */
[----:B------:R-:W-:-:S03]  /*10b0*/  UMOV UR39, URZ ;  /* 0x0000003f00277c82 */ /* 0x000fc60008000000 */
[----:B------:R-:W-:-:S04]  /*10c0*/  USHF.R.S32.HI UR5, URZ, 0x1f, UR4 ;  /* 0x0000001f3f057899 */ /* 0x000fc80008011404 */
[----:B------:R-:W-:-:S04]  /*10d0*/  ULEA.HI UR5, UR5, UR4, URZ, 0x7 ;  /* 0x0000000405057291 */ /* 0x000fc8000f8f383f */
[----:B------:R-:W-:-:S12]  /*10e0*/  USHF.R.S32.HI UR44, URZ, 0x7, UR5 ;  /* 0x000000073f2c7899 */ /* 0x000fd80008011405 */
.L_x_546:
[----:B------:R-:W3:Y:S01]  /*10f0*/  S2R R0, SR_TID.X ;  /* 0x0000000000007919 */ /* 0x000ee20000002100 */
[----:B----4-:R-:W4:Y:S01]  /*1100*/  S2UR UR7, SR_CgaCtaId ;  /* 0x00000000000779c3 */ /* 0x010f220000008800 */
[----:B------:R-:W-:Y:S02]  /*1110*/  UMOV UR6, 0x400 ;  /* 0x0000040000067882 */ /* 0x000fe40000000000 */
[----:B----4-:R-:W-:Y:S01]  /*1120*/  ULEA UR6, UR7, UR6, 0x18 ;  /* 0x0000000607067291 */ /* 0x010fe2000f8ec03f */
[----:B---3--:R-:W-:-:S04]  /*1130*/  LOP3.LUT R0, R0, 0x80, RZ, 0xc0, !PT ;  /* 0x0000008000007812 */ /* 0x008fc800078ec0ff */
[----:B------:R-:W-:-:S06]  /*1140*/  SHF.R.U32.HI R0, RZ, 0x7, R0 ;  /* 0x00000007ff007819 */ /* 0x000fcc0000011600 */
[----:B------:R-:W3:Y:S02]  /*1150*/  SHFL.IDX PT, R0, R0, RZ, 0x1f ;  /* 0x00001fff00007589 */ /* 0x000ee400000e0000 */
[----:B---3--:R-:W-:-:S13]  /*1160*/  R2UR UR4, R0 ;  /* 0x00000000000472ca */ /* 0x008fda00000e0000 */
[----:B------:R-:W-:-:S04]  /*1170*/  ULEA.HI UR5, UR4, UR4, URZ, 0x1 ;  /* 0x0000000404057291 */ /* 0x000fc8000f8f083f */
[----:B------:R-:W-:-:S04]  /*1180*/  ULOP3.LUT UR5, UR5, 0x7fffe, URZ, 0xc0, !UPT ;  /* 0x0007fffe05057892 */ /* 0x000fc8000f8ec03f */
[----:B------:R-:W-:-:S03]  /*1190*/  UIADD3 UR5, UR4, -UR5, URZ ;  /* 0x8000000504057290 */ /* 0x000fc6000fffe03f */
[----:B------:R-:W-:Y:S01]  /*11a0*/  ULDC UR4, c[0x0][0x28c] ;  /* 0x0000a30000047ab9 */ /* 0x000fe20000000800 */
[----:B------:R-:W-:Y:S01]  /*11b0*/  ULEA UR5, UR5, UR6, 0xd ;  /* 0x0000000605057291 */ /* 0x000fe2000f8e683f */
[----:B------:R-:W-:-:S03]  /*11c0*/  ISETP.LT.AND P0, PT, RZ, UR4, PT ;  /* 0x00000004ff007c0c */ /* 0x000fc6000bf01270 */
[----:B------:R-:W-:-:S04]  /*11d0*/  UIADD3 UR5, UR5, 0x100, URZ ;  /* 0x0000010005057890 */ /* 0x000fc8000fffe03f */
[----:B------:R-:W-:-:S04]  /*11e0*/  USHF.R.U32.HI UR5, URZ, 0x4, UR5 ;  /* 0x000000043f057899 */ /* 0x000fc80008011605 */
[----:B------:R-:W-:-:S04]  /*11f0*/  ULOP3.LUT UR5, UR5, 0x3fff, URZ, 0xc0, !UPT ;  /* 0x00003fff05057892 */ /* 0x000fc8000f8ec03f */
[----:B------:R-:W-:Y:S01]  /*1200*/  ULOP3.LUT UR45, UR5, 0x10000, URZ, 0xfc, !UPT ;  /* 0x00010000052d7892 */ /* 0x000fe2000f8efc3f */
[----:B0-2---:R-:W-:Y:S11]  /*1210*/  @P0 BRA `(.L_x_13) ;  /* 0x0000000000400947 */ /* 0x005ff60003800000 */
[----:B------:R-:W-:Y:S01]  /*1220*/  MOV R0, 0x0 ;  /* 0x0000000000007802 */ /* 0x000fe20000000f00 */
[----:B------:R-:W-:Y:S01]  /*1230*/  ULDC.64 UR4, c[0x4][0x68] ;  /* 0x01001a0000047ab9 */ /* 0x000fe20000000a00 */
[----:B------:R-:W-:Y:S01]  /*1240*/  ULDC.64 UR6, c[0x4][0x8] ;  /* 0x0100020000067ab9 */ /* 0x000fe20000000a00 */
[----:B------:R-:W-:Y:S01]  /*1250*/  MOV R4, UR4 ;  /* 0x0000000400047c02 */ /* 0x000fe20008000f00 */
[----:B01----:R0:W1:Y:S01]  /*1260*/  LDC.64 R2, c[0x4][R0] ;  /* 0x0100000000027b82 */ /* 0x0030620000000a00 */
[----:B------:R-:W-:Y:S01]  /*1270*/  IMAD.U32 R5, RZ, RZ, UR5 ;  /* 0x00000005ff057e24 */ /* 0x000fe2000f8e00ff */
[----:B------:R-:W-:Y:S01]  /*1280*/  ULDC.64 UR4, c[0x4][0x70] ;  /* 0x01001c0000047ab9 */ /* 0x000fe20000000a00 */
[----:B------:R-:W-:Y:S01]  /*1290*/  IMAD.U32 R10, RZ, RZ, UR6 ;  /* 0x00000006ff0a7e24 */ /* 0x000fe2000f8e00ff */
[----:B------:R-:W-:Y:S01]  /*12a0*/  MOV R7, UR5 ;  /* 0x0000000500077c02 */ /* 0x000fe20008000f00 */
[----:B------:R-:W-:Y:S01]  /*12b0*/  IMAD.U32 R6, RZ, RZ, UR4 ;  /* 0x00000004ff067e24 */ /* 0x000fe2000f8e00ff */
[----:B------:R-:W-:Y:S01]  /*12c0*/  MOV R8, 0x1e1 ;  /* 0x000001e100087802 */ /* 0x000fe20000000f00 */
[----:B------:R-:W-:-:S02]  /*12d0*/  IMAD.U32 R11, RZ, RZ, UR7 ;  /* 0x00000007ff0b7e24 */ /* 0x000fc4000f8e00ff */
[----:B------:R-:W-:Y:S02]  /*12e0*/  IMAD.MOV.U32 R12, RZ, RZ, 0x1 ;  /* 0x00000001ff0c7424 */ /* 0x000fe400078e00ff */
[----:B0-----:R-:W-:-:S07]  /*12f0*/  IMAD.MOV.U32 R13, RZ, RZ, RZ ;  /* 0x000000ffff0d7224 */ /* 0x001fce00078e00ff */
[----:B------:R-:W-:-:S07]  /*1300*/  LEPC R20, `(.L_x_13) ;  /* 0x000000001014794e */ /* 0x000fce0000000000 */
[----:B-12--5:R-:W-:Y:S05]  /*1310*/  CALL.ABS.NOINC R2 ;  /* 0x0000000002007343 */ /* 0x026fea0003c00000 */
.L_x_13:
[----:B------:R-:W-:-:S06]  /*1320*/  ULOP3.LUT UR4, UR40, 0x1, URZ, 0xfc, !UPT ;  /* 0x0000000128047892 */ /* 0x000fcc000f8efc3f */
[----:B------:R-:W-:-:S04]  /*1330*/  MOV R0, UR4 ;  /* 0x0000000400007c02 */ /* 0x000fc80008000f00 */
[----:B------:R-:W-:-:S13]  /*1340*/  ISETP.NE.AND P0, PT, R0, 0x3, PT ;  /* 0x000000030000780c */ /* 0x000fda0003f05270 */
[----:B------:R-:W-:Y:S05]  /*1350*/  @!P0 BRA `(.L_x_14) ;  /* 0x0000000000048947 */ /* 0x000fea0003800000 */
[----:B------:R-:W-:Y:S01]  /*1360*/  BPT.TRAP 0x1 ;  /* 0x000000040000795c */ /* 0x000fe20000300000 */
.L_x_14:
[----:B------:R-:W3:Y:S01]  /*1370*/  S2UR UR5, SR_CgaCtaId ;  /* 0x00000000000579c3 */ /* 0x000ee20000008800 */
[----:B------:R-:W-:Y:S01]  /*1380*/  UMOV UR4, 0x400 ;  /* 0x0000040000047882 */ /* 0x000fe20000000000 */
[----:B01----:R-:W-:Y:S02]  /*1390*/  IMAD.U32 R2, RZ, RZ, UR38 ;  /* 0x00000026ff027e24 */ /* 0x003fe4000f8e00ff */
[----:B------:R-:W-:-:S03]  /*13a0*/  IMAD.U32 R3, RZ, RZ, UR39 ;  /* 0x00000027ff037e24 */ /* 0x000fc6000f8e00ff */
[----:B------:R-:W-:Y:S01]  /*13b0*/  SHF.L.U32 R2, R2, 0x1f, RZ ;  /* 0x0000001f02027819 */ /* 0x000fe200000006ff */
[----:B---3--:R-:W-:-:S06]  /*13c0*/  ULEA UR4, UR5, UR4, 0x18 ;  /* 0x0000000405047291 */ /* 0x008fcc000f8ec03f */
[----:B------:R-:W-:-:S05]  /*13d0*/  MOV R0, UR4 ;  /* 0x0000000400007c02 */ /* 0x000fca0008000f00 */
[----:B------:R-:W-:-:S04]  /*13e0*/  IMAD R3, R3, 0x8, R0 ;  /* 0x0000000803037824 */ /* 0x000fc800078e0200 */
[----:B------:R0:W1:Y:S01]  /*13f0*/  SYNCS.PHASECHK.TRANS64.TRYWAIT P1, [R3+URZ], R2 ;  /* 0x00000002030075a7 */ /* 0x000062000802017f */
[----:B------:R-:W-:Y:S05]  /*1400*/  @!P0 BRA `(.L_x_15) ;  /* 0x0000000000048947 */ /* 0x000fea0003800000 */
[----:B------:R-:W-:Y:S01]  /*1410*/  BPT.TRAP 0x1 ;  /* 0x000000040000795c */ /* 0x000fe20000300000 */
.L_x_15:
[----:B-1----:R-:W-:Y:S05]  /*1420*/  @P1 BRA `(.L_x_16) ;  /* 0x0000000000081947 */ /* 0x002fea0003800000 */
[----:B------:R-:W1:Y:S02]  /*1430*/  SYNCS.PHASECHK.TRANS64.TRYWAIT P1, [R3+URZ], R2 ;  /* 0x00000002030075a7 */ /* 0x000e64000802017f */
[----:B-1----:R-:W-:Y:S05]  /*1440*/  @!P1 BRA `(.L_x_17) ;  /* 0x0000016c00b09947 */ /* 0x002fea0003800000 */
.L_x_16:
[----:B------:R-:W-:-:S04]  /*1450*/  UISETP.LT.AND UP0, UPT, UR44, 0x1, UPT ;  /* 0x000000012c00788c */ /* 0x000fc8000bf01270 */
[----:B------:R-:W-:-:S06]  /*1460*/  USEL UR4, UR44, 0x1, UP0 ;  /* 0x000000012c047887 */ /* 0x000fcc0008000000 */
[----:B01----:R-:W-:Y:S01]  /*1470*/  IMAD.U32 R2, RZ, RZ, UR4 ;  /* 0x00000004ff027e24 */ /* 0x003fe2000f8e00ff */
[----:B------:R-:W-:Y:S05]  /*1480*/  WARPSYNC.ALL ;  /* 0x0000000000007948 */ /* 0x000fea0003800000 */
[----:B------:R-:W-:-:S04]  /*1490*/  IADD3 R2, -R2, UR44, RZ ;  /* 0x0000002c02027c10 */ /* 0x000fc8000fffe1ff */
[----:B------:R-:W-:Y:S02]  /*14a0*/  ISETP.GE.AND P1, PT, R2, 0x1, PT ;  /* 0x000000010200780c */ /* 0x000fe40003f26270 */
[----:B------:R-:W-:Y:S01]  /*14b0*/  R2UR UR4, R0 ;  /* 0x00000000000472ca */ /* 0x000fe200000e0000 */
[----:B------:R-:W-:Y:S01]  /*14c0*/  ULEA UR5, UR39, UR45, 0xb ;  /* 0x0000002d27057291 */ /* 0x000fe2000f8e583f */
[----:B------:R-:W-:Y:S01]  /*14d0*/  WARPGROUP.ARRIVE ;  /* 0x00000000000079c5 */ /* 0x000fe20000000000 */
[----:B------:R-:W-:Y:S01]  /*14e0*/  UMOV UR9, 0x40000040 ;  /* 0x4000004000097882 */ /* 0x000fe20000000000 */
[----:B------:R-:W-:Y:S01]  /*14f0*/  UMOV UR11, 0x40000040 ;  /* 0x40000040000b7882 */ /* 0x000fe20000000000 */
[----:B-----5:R-:W-:Y:S03]  /*1500*/  STL [R1+0x2c4], R18 ;  /* 0x0002c41201007387 */ /* 0x020fe60000100800 */
[----:B------:R-:W-:Y:S01]  /*1510*/  UMOV UR8, UR5 ;  /* 0x0000000500087c82 */ /* 0x000fe20008000000 */
[----:B------:R0:W-:Y:S04]  /*1520*/  STL [R1+0x2c0], R17 ;  /* 0x0002c01101007387 */ /* 0x0001e80000100800 */
[----:B------:R-:W-:Y:S01]  /*1530*/  UIADD3 UR4, UR4, 0x18100, URZ ;  /* 0x0001810004047890 */ /* 0x000fe2000fffe03f */
[----:B------:R-:W-:Y:S03]  /*1540*/  STL [R1+0x2bc], R16 ;  /* 0x0002bc1001007387 */ /* 0x000fe60000100800 */
[----:B------:R-:W-:Y:S01]  /*1550*/  USHF.R.U32.HI UR4, URZ, 0x4, UR4 ;  /* 0x000000043f047899 */ /* 0x000fe20008011604 */
[----:B------:R1:W-:Y:S03]  /*1560*/  STL [R1+0x2b8], R2 ;  /* 0x0002b80201007387 */ /* 0x0003e60000100800 */
[----:B------:R-:W-:Y:S01]  /*1570*/  ULOP3.LUT UR4, UR4, 0x3fff, URZ, 0xc0, !UPT ;  /* 0x00003fff04047892 */ /* 0x000fe2000f8ec03f */
[----:B------:R3:W-:Y:S03]  /*1580*/  STL [R1+0x2c8], R0 ;  /* 0x0002c80001007387 */ /* 0x0007e60000100800 */
[----:B------:R-:W-:-:S04]  /*1590*/  ULOP3.LUT UR4, UR4, 0x10000, URZ, 0xfc, !UPT ;  /* 0x0001000004047892 */ /* 0x000fc8000f8efc3f */
[----:B------:R-:W-:-:S07]  /*15a0*/  ULEA UR6, UR39, UR4, 0xb ;  /* 0x0000000427067291 */ /* 0x000fce000f8e583f */
[----:B------:R-:W-:Y:S02]  /*15b0*/  UMOV UR10, UR6 ;  /* 0x00000006000a7c82 */ /* 0x000fe40008000000 */
[----:B------:R-:W-:Y:S01]  /*15c0*/  IGMMA.64x256x32.S8.S8 R24, gdesc[UR8], RZ, !UPT, gsb0 ;  /* 0x06600000081879f1 */ /* 0x000fe2000c0410ff */
[----:B------:R-:W-:Y:S01]  /*15d0*/  UIADD3 UR8, UR5, 0x400, URZ ;  /* 0x0000040005087890 */ /* 0x000fe2000fffe03f */
[----:B------:R-:W-:Y:S01]  /*15e0*/  UMOV UR9, 0x40000040 ;  /* 0x4000004000097882 */ /* 0x000fe20000000000 */
[----:B------:R-:W-:Y:S02]  /*15f0*/  WARPGROUP.DEPBAR.LE gsb0, 0x0 ;  /* 0x00008000000079c5 */ /* 0x000fe40000010000 */
[----:B------:R-:W-:Y:S01]  /*1600*/  STL.64 [R1], R24 ;  /* 0x0000001801007387 */ /* 0x000fe20000100a00 */
[----:B------:R-:W-:Y:S01]  /*1610*/  MOV R235, R45 ;  /* 0x0000002d00eb7202 */ /* 0x000fe20000000f00 */
[----:B------:R-:W-:Y:S01]  /*1620*/  IMAD.MOV.U32 R234, RZ, RZ, R46 ;  /* 0x000000ffffea7224 */ /* 0x000fe200078e002e */
[----:B------:R-:W-:Y:S01]  /*1630*/  MOV R232, R48 ;  /* 0x0000003000e87202 */ /* 0x000fe20000000f00 */
[----:B------:R-:W-:Y:S01]  /*1640*/  STL.64 [R1+0x8], R26 ;  /* 0x0000081a01007387 */ /* 0x000fe20000100a00 */
[----:B------:R-:W-:Y:S01]  /*1650*/  IMAD.MOV.U32 R233, RZ, RZ, R47 ;  /* 0x000000ffffe97224 */ /* 0x000fe200078e002f */
[----:B------:R-:W-:Y:S01]  /*1660*/  MOV R229, R51 ;  /* 0x0000003300e57202 */ /* 0x000fe20000000f00 */
[----:B------:R-:W-:Y:S01]  /*1670*/  IMAD.MOV.U32 R231, RZ, RZ, R49 ;  /* 0x000000ffffe77224 */ /* 0x000fe200078e0031 */
        /* <DEDUP_REMOVED lines=70> */
[----:B0-----:R-:W-:Y:S01]  /*1ae0*/  MOV R17, R135 ;  /* 0x0000008700117202 */ /* 0x001fe20000000f00 */
        /* <DEDUP_REMOVED lines=9> */
[----:B-1----:R-:W-:Y:S01]  /*1b80*/  MOV R2, R150 ;  /* 0x0000009600027202 */ /* 0x002fe20000000f00 */
[----:B------:R-:W-:Y:S01]  /*1b90*/  IMAD.MOV.U32 R194, RZ, RZ, R110 ;  /* 0x000000ffffc27224 */ /* 0x000fe200078e006e */
[----:B------:R0:W-:Y:S01]  /*1ba0*/  STL [R1+0x50], R44 ;  /* 0x0000502c01007387 */ /* 0x0001e20000100800 */
[----:B------:R-:W-:-:S02]  /*1bb0*/  IMAD.MOV.U32 R196, RZ, RZ, R112 ;  /* 0x000000ffffc47224 */ /* 0x000fc400078e0070 */
[----:B------:R-:W-:Y:S02]  /*1bc0*/  IMAD.MOV.U32 R197, RZ, RZ, R113 ;  /* 0x000000ffffc57224 */ /* 0x000fe400078e0071 */
[----:B------:R-:W-:Y:S02]  /*1bd0*/  IMAD.MOV.U32 R199, RZ, RZ, R115 ;  /* 0x000000ffffc77224 */ /* 0x000fe400078e0073 */
[----:B------:R-:W-:Y:S02]  /*1be0*/  IMAD.MOV.U32 R200, RZ, RZ, R116 ;  /* 0x000000ffffc87224 */ /* 0x000fe400078e0074 */
[----:B------:R-:W-:Y:S02]  /*1bf0*/  IMAD.MOV.U32 R202, RZ, RZ, R118 ;  /* 0x000000ffffca7224 */ /* 0x000fe400078e0076 */
[----:B------:R-:W-:Y:S02]  /*1c00*/  IMAD.MOV.U32 R203, RZ, RZ, R119 ;  /* 0x000000ffffcb7224 */ /* 0x000fe400078e0077 */
        /* <DEDUP_REMOVED lines=8> */
[----:B--2---:R-:W-:Y:S02]  /*1c90*/  IMAD.MOV.U32 R19, RZ, RZ, R133 ;  /* 0x000000ffff137224 */ /* 0x004fe400078e0085 */
        /* <DEDUP_REMOVED lines=11> */
[----:B---3--:R-:W-:Y:S02]  /*1d50*/  IMAD.MOV.U32 R0, RZ, RZ, R151 ;  /* 0x000000ffff007224 */ /* 0x008fe400078e0097 */
[----:B0-----:R-:W-:-:S06]  /*1d60*/  WARPGROUP.ARRIVE ;  /* 0x00000000000079c5 */ /* 0x001fcc0000000000 */
[----:B------:R-:W-:Y:S03]  /*1d70*/  IGMMA.64x256x32.S8.S8 R24, gdesc[UR8], RZ, !UPT, gsb0 ;  /* 0x06600000081879f1 */ /* 0x000fe6000c0410ff */
[----:B------:R-:W-:Y:S02]  /*1d80*/  WARPGROUP.DEPBAR.LE gsb0, 0x0 ;  /* 0x00008000000079c5 */ /* 0x000fe40000010000 */
[----:B------:R-:W-:Y:S04]  /*1d90*/  STL.64 [R1+0x578], R150 ;  /* 0x0005789601007387 */ /* 0x000fe80000100a00 */
        /* <DEDUP_REMOVED lines=20> */
[----:B------:R0:W-:Y:S04]  /*1ee0*/  STL.64 [R1+0x4d0], R108 ;  /* 0x0004d06c01007387 */ /* 0x0001e80000100a00 */
[----:B0-----:R-:W2:Y:S04]  /*1ef0*/  LDL.LU R108, [R1] ;  /* 0x00000000016c7983 */ /* 0x001ea80000300800 */
[----:B------:R-:W2:Y:S04]  /*1f00*/  LDL.LU R109, [R1+0x4] ;  /* 0x00000400016d7983 */ /* 0x000ea80000300800 */
        /* <DEDUP_REMOVED lines=18> */
[----:B------:R-:W2:Y:S01]  /*2030*/  LDL.LU R128, [R1+0x50] ;  /* 0x0000500001807983 */ /* 0x000ea20000300800 */
        /* <DEDUP_REMOVED lines=31> */
[----:B------:R-:W-:Y:S01]  /*2230*/  UIADD3 UR8, UR5, 0x2, URZ ;  /* 0x0000000205087890 */ /* 0x000fe2000fffe03f */
[----:B------:R-:W-:Y:S01]  /*2240*/  IMAD.MOV.U32 R214, RZ, RZ, R22 ;  /* 0x000000ffffd67224 */ /* 0x000fe200078e0016 */
[----:B------:R-:W-:Y:S01]  /*2250*/  UIADD3 UR10, UR6, 0x2, URZ ;  /* 0x00000002060a7890 */ /* 0x000fe2000fffe03f */
[----:B------:R-:W-:Y:S01]  /*2260*/  IMAD.MOV.U32 R216, RZ, RZ, R20 ;  /* 0x000000ffffd87224 */ /* 0x000fe200078e0014 */
[----:B------:R-:W-:Y:S01]  /*2270*/  UMOV UR9, 0x40000040 ;  /* 0x4000004000097882 */ /* 0x000fe20000000000 */
[----:B------:R-:W-:Y:S01]  /*2280*/  IMAD.MOV.U32 R217, RZ, RZ, R19 ;  /* 0x000000ffffd97224 */ /* 0x000fe200078e0013 */
[----:B------:R-:W-:Y:S01]  /*2290*/  UMOV UR11, 0x40000040 ;  /* 0x40000040000b7882 */ /* 0x000fe20000000000 */
        /* <DEDUP_REMOVED lines=11> */
[----:B------:R-:W-:-:S06]  /*2350*/  IMAD.MOV.U32 R235, RZ, RZ, R0 ;  /* 0x000000ffffeb7224 */ /* 0x000fcc00078e0000 */
[----:B--2---:R-:W-:-:S06]  /*2360*/  WARPGROUP.ARRIVE ;  /* 0x00000000000079c5 */ /* 0x004fcc0000000000 */
[----:B------:R-:W-:Y:S03]  /*2370*/  IGMMA.64x256x32.S8.S8 R108, gdesc[UR8], R108, gsb0 ;  /* 0x06600000086c79f1 */ /* 0x000fe6000804106c */
[----:B------:R-:W-:Y:S02]  /*2380*/  WARPGROUP.DEPBAR.LE gsb0, 0x0 ;  /* 0x00008000000079c5 */ /* 0x000fe40000010000 */
[----:B------:R-:W-:Y:S04]  /*2390*/  STL.64 [R1], R108 ;  /* 0x0000006c01007387 */ /* 0x000fe80000100a00 */
        /* <DEDUP_REMOVED lines=63> */
[----:B0-----:R-:W2:Y:S04]  /*2790*/  LDL.LU.64 R150, [R1+0x578] ;  /* 0x0005780001967983 */ /* 0x001ea80000300a00 */
[----:B------:R-:W2:Y:S04]  /*27a0*/  LDL.LU.64 R148, [R1+0x570] ;  /* 0x0005700001947983 */ /* 0x000ea80000300a00 */
        /* <DEDUP_REMOVED lines=19> */
[----:B------:R-:W2:Y:S01]  /*28e0*/  LDL.LU.64 R108, [R1+0x4d0] ;  /* 0x0004d000016c7983 */ /* 0x000ea20000300a00 */
[----:B------:R-:W-:Y:S01]  /*28f0*/  UIADD3 UR8, UR5, 0x402, URZ ;  /* 0x0000040205087890 */ /* 0x000fe2000fffe03f */
[----:B------:R-:W-:Y:S01]  /*2900*/  UMOV UR9, 0x40000040 ;  /* 0x4000004000097882 */ /* 0x000fe20000000000 */
[----:B--2---:R-:W-:-:S07]  /*2910*/  WARPGROUP.ARRIVE ;  /* 0x00000000000079c5 */ /* 0x004fce0000000000 */
[----:B------:R-:W-:Y:S03]  /*2920*/  IGMMA.64x256x32.S8.S8 R24, gdesc[UR8], R24, gsb0 ;  /* 0x06600000081879f1 */ /* 0x000fe60008041018 */
        /* <DEDUP_REMOVED lines=65> */
[----:B0-----:R-:W2:Y:S04]  /*2d40*/  LDL.LU.64 R24, [R1] ;  /* 0x0000000001187983 */ /* 0x001ea80000300a00 */
        /* <DEDUP_REMOVED lines=63> */
[----:B------:R-:W-:-:S02]  /*3140*/  UIADD3 UR8, UR5, 0x4, URZ ;  /* 0x0000000405087890 */ /* 0x000fc4000fffe03f */
[----:B------:R-:W-:Y:S01]  /*3150*/  UIADD3 UR10, UR6, 0x4, URZ ;  /* 0x00000004060a7890 */ /* 0x000fe2000fffe03f */
[----:B------:R-:W-:Y:S01]  /*3160*/  UMOV UR9, 0x40000040 ;  /* 0x4000004000097882 */ /* 0x000fe20000000000 */
[----:B------:R-:W-:Y:S01]  /*3170*/  UMOV UR11, 0x40000040 ;  /* 0x40000040000b7882 */ /* 0x000fe20000000000 */
[----:B--2---:R-:W-:-:S06]  /*3180*/  WARPGROUP.ARRIVE ;  /* 0x00000000000079c5 */ /* 0x004fcc0000000000 */
[----:B------:R-:W-:Y:S03]  /*3190*/  IGMMA.64x256x32.S8.S8 R24, gdesc[UR8], R24, gsb0 ;  /* 0x06600000081879f1 */ /* 0x000fe60008041018 */
        /* <DEDUP_REMOVED lines=41> */
[----:B------:R0:W-:Y:S01]  /*3430*/  STL [R1+0x50], R44 ;  /* 0x0000502c01007387 */ /* 0x0001e20000100800 */
[----:B------:R-:W-:Y:S01]  /*3440*/  IMAD.MOV.U32 R206, RZ, RZ, R122 ;  /* 0x000000ffffce7224 */ /* 0x000fe200078e007a */
[----:B------:R-:W-:Y:S01]  /*3450*/  MOV R201, R117 ;  /* 0x0000007500c97202 */ /* 0x000fe20000000f00 */
[----:B------:R-:W-:Y:S01]  /*3460*/  IMAD.MOV.U32 R205, RZ, RZ, R121 ;  /* 0x000000ffffcd7224 */ /* 0x000fe200078e0079 */
[----:B------:R-:W2:Y:S01]  /*3470*/  LDL.LU.64 R150, [R1+0x4c8] ;  /* 0x0004c80001967983 */ /* 0x000ea20000300a00 */
        /* <DEDUP_REMOVED lines=96> */
[----:B------:R-:W-:-:S02]  /*3a80*/  IMAD.MOV.U32 R18, RZ, RZ, R46 ;  /* 0x000000ffff127224 */ /* 0x000fc400078e002e */
[----:B------:R-:W-:Y:S01]  /*3a90*/  IMAD.MOV.U32 R17, RZ, RZ, R47 ;  /* 0x000000ffff117224 */ /* 0x000fe200078e002f */
        /* <DEDUP_REMOVED lines=123> */
[----:B------:R-:W-:Y:S01]  /*4250*/  IMAD.MOV.U32 R222, RZ, RZ, R19 ;  /* 0x000000ffffde7224 */ /* 0x000fe200078e0013 */
[----:B------:R0:W5:Y:S01]  /*4260*/  LDL.LU R0, [R1+0x2c8] ;  /* 0x0002c80001007983 */ /* 0x0001620000300800 */
[----:B------:R-:W-:-:S02]  /*4270*/  IMAD.MOV.U32 R224, RZ, RZ, R14 ;  /* 0x000000ffffe07224 */ /* 0x000fc400078e000e */
[----:B------:R-:W-:Y:S01]  /*4280*/  IMAD.MOV.U32 R225, RZ, RZ, R13 ;  /* 0x000000ffffe17224 */ /* 0x000fe200078e000d */
[----:B------:R0:W5:Y:S01]  /*4290*/  LDL.LU R18, [R1+0x2c4] ;  /* 0x0002c40001127983 */ /* 0x0001620000300800 */
[----:B------:R-:W-:Y:S02]  /*42a0*/  IMAD.MOV.U32 R227, RZ, RZ, R11 ;  /* 0x000000ffffe37224 */ /* 0x000fe400078e000b */
[----:B------:R-:W-:Y:S01]  /*42b0*/  IMAD.MOV.U32 R228, RZ, RZ, R10 ;  /* 0x000000ffffe47224 */ /* 0x000fe200078e000a */
[----:B------:R0:W5:Y:S01]  /*42c0*/  LDL.LU R17, [R1+0x2c0] ;  /* 0x0002c00001117983 */ /* 0x0001620000300800 */
[----:B------:R-:W-:Y:S02]  /*42d0*/  IMAD.MOV.U32 R230, RZ, RZ, R8 ;  /* 0x000000ffffe67224 */ /* 0x000fe400078e0008 */
[----:B------:R-:W-:Y:S01]  /*42e0*/  IMAD.MOV.U32 R231, RZ, RZ, R7 ;  /* 0x000000ffffe77224 */ /* 0x000fe200078e0007 */
[----:B------:R0:W5:Y:S01]  /*42f0*/  LDL.LU R16, [R1+0x2bc] ;  /* 0x0002bc0001107983 */ /* 0x0001620000300800 */
[----:B------:R-:W-:-:S02]  /*4300*/  IMAD.MOV.U32 R233, RZ, RZ, R5 ;  /* 0x000000ffffe97224 */ /* 0x000fc400078e0005 */
[----:B------:R-:W-:Y:S01]  /*4310*/  IMAD.MOV.U32 R234, RZ, RZ, R4 ;  /* 0x000000ffffea7224 */ /* 0x000fe200078e0004 */
[----:B------:R0:W5:Y:S05]  /*4320*/  LDL.LU R2, [R1+0x2b8] ;  /* 0x0002b80001027983 */ /* 0x00016a0000300800 */
        /* <DEDUP_REMOVED lines=67> */
[----:B-1----:R-:W2:Y:S04]  /*4760*/  LDL.LU.64 R150, [R1+0x2b0] ;  /* 0x0002b00001967983 */ /* 0x002ea80000300a00 */
        /* <DEDUP_REMOVED lines=26> */
[----:B0-----:R-:W-:Y:S05]  /*4910*/  @!P1 BRA `(.L_x_18) ;  /* 0x0000004000bc9947 */ /* 0x001fea0003800000 */
[----:B------:R-:W-:Y:S01]  /*4920*/  UIADD3 UR6, UR39, 0x1, URZ ;  /* 0x0000000127067890 */ /* 0x000fe2000fffe03f */
[----:B-----5:R-:W-:Y:S01]  /*4930*/  R2UR UR5, R2 ;  /* 0x00000000020572ca */ /* 0x020fe200000e0000 */
[----:B------:R-:W-:Y:S02]  /*4940*/  UMOV UR12, UR39 ;  /* 0x00000027000c7c82 */ /* 0x000fe40008000000 */
[----:B------:R-:W-:-:S04]  /*4950*/  UISETP.NE.AND UP0, UPT, UR6, 0x3, UPT ;  /* 0x000000030600788c */ /* 0x000fc8000bf05270 */
[----:B------:R-:W-:Y:S02]  /*4960*/  USEL UR7, URZ, 0x1, UP0 ;  /* 0x000000013f077887 */ /* 0x000fe40008000000 */
[----:B------:R-:W-:Y:S02]  /*4970*/  USEL UR6, UR6, URZ, UP0 ;  /* 0x0000003f06067287 */ /* 0x000fe40008000000 */
[----:B------:R-:W-:-:S12]  /*4980*/  ULOP3.LUT UR7, UR38, UR7, URZ, 0x3c, !UPT ;  /* 0x0000000726077292 */ /* 0x000fd8000f8e3c3f */
.L_x_25:
[----:B0-----:R-:W-:Y:S05]  /*4990*/  @!P0 BRA `(.L_x_19) ;  /* 0x0000000000048947 */ /* 0x001fea0003800000 */
[----:B------:R-:W-:Y:S01]  /*49a0*/  BPT.TRAP 0x1 ;  /* 0x000000040000795c */ /* 0x000fe20000300000 */
.L_x_19:
[----:B------:R-:W0:Y:S01]  /*49b0*/  S2UR UR9, SR_CgaCtaId ;  /* 0x00000000000979c3 */ /* 0x000e220000008800 */
[----:B------:R-:W-:Y:S01]  /*49c0*/  UMOV UR8, 0x400 ;  /* 0x0000040000087882 */ /* 0x000fe20000000000 */
[----:B------:R-:W-:Y:S02]  /*49d0*/  IMAD.U32 R3, RZ, RZ, UR7 ;  /* 0x00000007ff037e24 */ /* 0x000fe4000f8e00ff */
[----:B------:R-:W-:-:S03]  /*49e0*/  IMAD.U32 R2, RZ, RZ, UR6 ;  /* 0x00000006ff027e24 */ /* 0x000fc6000f8e00ff */
[----:B------:R-:W-:Y:S01]  /*49f0*/  SHF.L.U32 R3, R3, 0x1f, RZ ;  /* 0x0000001f03037819 */ /* 0x000fe200000006ff */
[----:B0-----:R-:W-:-:S06]  /*4a00*/  ULEA UR8, UR9, UR8, 0x18 ;  /* 0x0000000809087291 */ /* 0x001fcc000f8ec03f */
[----:B------:R-:W-:-:S05]  /*4a10*/  MOV R0, UR8 ;  /* 0x0000000800007c02 */ /* 0x000fca0008000f00 */
[----:B------:R-:W-:-:S04]  /*4a20*/  IMAD R2, R2, 0x8, R0 ;  /* 0x0000000802027824 */ /* 0x000fc800078e0200 */
[----:B------:R0:W1:Y:S01]  /*4a30*/  SYNCS.PHASECHK.TRANS64.TRYWAIT P1, [R2+URZ], R3 ;  /* 0x00000003020075a7 */ /* 0x000062000802017f */
[----:B------:R-:W-:Y:S05]  /*4a40*/  @!P0 BRA `(.L_x_20) ;  /* 0x0000000000048947 */ /* 0x000fea0003800000 */
[----:B------:R-:W-:Y:S01]  /*4a50*/  BPT.TRAP 0x1 ;  /* 0x000000040000795c */ /* 0x000fe20000300000 */
.L_x_20:
[----:B-1----:R-:W-:Y:S05]  /*4a60*/  @P1 BRA `(.L_x_21) ;  /* 0x0000000000081947 */ /* 0x002fea0003800000 */
[----:B------:R-:W1:Y:S02]  /*4a70*/  SYNCS.PHASECHK.TRANS64.TRYWAIT P1, [R2+URZ], R3 ;  /* 0x00000003020075a7 */ /* 0x000e64000802017f */
[----:B-1----:R-:W-:Y:S05]  /*4a80*/  @!P1 BRA `(.L_x_22) ;  /* 0x0000013800349947 */ /* 0x002fea0003800000 */
.L_x_21:
        /* <DEDUP_REMOVED lines=64> */
[----:B--2---:R-:W2:Y:S04]  /*4e90*/  LDL.LU.64 R24, [R1] ;  /* 0x0000000001187983 */ /* 0x004ea80000300a00 */
        /* <DEDUP_REMOVED lines=63> */
[----:B------:R-:W-:-:S02]  /*5290*/  ULEA UR13, UR6, UR45, 0xb ;  /* 0x0000002d060d7291 */ /* 0x000fc4000f8e583f */
[----:B------:R-:W-:Y:S01]  /*52a0*/  ULEA UR14, UR6, UR4, 0xb ;  /* 0x00000004060e7291 */ /* 0x000fe2000f8e583f */
[----:B------:R-:W-:Y:S01]  /*52b0*/  STL [R1+0x2c4], R18 ;  /* 0x0002c41201007387 */ /* 0x000fe20000100800 */
[----:B------:R-:W-:Y:S01]  /*52c0*/  UMOV UR9, 0x40000040 ;  /* 0x4000004000097882 */ /* 0x000fe20000000000 */
[----:B------:R-:W-:Y:S02]  /*52d0*/  UMOV UR11, 0x40000040 ;  /* 0x40000040000b7882 */ /* 0x000fe40000000000 */
[----:B------:R-:W-:Y:S01]  /*52e0*/  UMOV UR8, UR13 ;  /* 0x0000000d00087c82 */ /* 0x000fe20008000000 */
[----:B------:R-:W-:Y:S01]  /*52f0*/  STL [R1+0x2c0], R17 ;  /* 0x0002c01101007387 */ /* 0x000fe20000100800 */
[----:B------:R-:W-:-:S03]  /*5300*/  UMOV UR10, UR14 ;  /* 0x0000000e000a7c82 */ /* 0x000fc60008000000 */
[----:B------:R-:W-:Y:S04]  /*5310*/  STL [R1+0x2bc], R16 ;  /* 0x0002bc1001007387 */ /* 0x000fe80000100800 */
[----:B------:R3:W-:Y:S01]  /*5320*/  STL [R1+0x2b8], R0 ;  /* 0x0002b80001007387 */ /* 0x0007e20000100800 */
[----:B--2---:R-:W-:-:S06]  /*5330*/  WARPGROUP.ARRIVE ;  /* 0x00000000000079c5 */ /* 0x004fcc0000000000 */
[----:B------:R-:W-:Y:S03]  /*5340*/  IGMMA.64x256x32.S8.S8 R24, gdesc[UR8], R24, gsb0 ;  /* 0x06600000081879f1 */ /* 0x000fe60008041018 */
[----:B------:R-:W-:Y:S02]  /*5350*/  WARPGROUP.DEPBAR.LE gsb0, 0x0 ;  /* 0x00008000000079c5 */ /* 0x000fe40000010000 */
[----:B------:R-:W-:Y:S01]  /*5360*/  STL.64 [R1], R24 ;  /* 0x0000001801007387 */ /* 0x000fe20000100a00 */
[----:B01----:R-:W-:Y:S01]  /*5370*/  IMAD.MOV.U32 R2, RZ, RZ, R150 ;  /* 0x000000ffff027224 */ /* 0x003fe200078e0096 */
[----:B---3--:R-:W-:Y:S01]  /*5380*/  MOV R0, R151 ;  /* 0x0000009700007202 */ /* 0x008fe20000000f00 */
[----:B------:R-:W-:Y:S01]  /*5390*/  IMAD.MOV.U32 R3, RZ, RZ, R149 ;  /* 0x000000ffff037224 */ /* 0x000fe200078e0095 */
[----:B------:R-:W-:Y:S01]  /*53a0*/  STL.64 [R1+0x8], R26 ;  /* 0x0000081a01007387 */ /* 0x000fe20000100a00 */
        /* <DEDUP_REMOVED lines=253> */
[----:B------:R-:W-:-:S02]  /*6380*/  IMAD.MOV.U32 R150, RZ, RZ, R214 ;  /* 0x000000ffff967224 */ /* 0x000fc400078e00d6 */
[----:B------:R-:W-:Y:S01]  /*6390*/  IMAD.MOV.U32 R151, RZ, RZ, R213 ;  /* 0x000000ffff977224 */ /* 0x000fe200078e00d5 */
[----:B------:R-:W-:Y:S01]  /*63a0*/  MOV R213, R23 ;  /* 0x0000001700d57202 */ /* 0x000fe20000000f00 */
        /* <DEDUP_REMOVED lines=14> */
[----:B------:R-:W-:Y:S01]  /*6490*/  IMAD.MOV.U32 R235, RZ, RZ, R0 ;  /* 0x000000ffffeb7224 */ /* 0x000fe200078e0000 */
[----:B------:R-:W-:Y:S02]  /*64a0*/  UIADD3 UR8, UR13, 0x2, URZ ;  /* 0x000000020d087890 */ /* 0x000fe4000fffe03f */
[----:B------:R-:W-:Y:S01]  /*64b0*/  UIADD3 UR10, UR14, 0x2, URZ ;  /* 0x000000020e0a7890 */ /* 0x000fe2000fffe03f */
[----:B------:R-:W-:Y:S01]  /*64c0*/  UMOV UR9, 0x40000040 ;  /* 0x4000004000097882 */ /* 0x000fe20000000000 */
[----:B------:R-:W-:Y:S01]  /*64d0*/  UMOV UR11, 0x40000040 ;  /* 0x40000040000b7882 */ /* 0x000fe20000000000 */
        /* <DEDUP_REMOVED lines=235> */
[----:B------:R-:W-:Y:S01]  /*7390*/  STL.64 [R1+0x30], R36 ;  /* 0x0000302401007387 */ /* 0x000fe20000100a00 */
[----:B------:R-:W-:-:S03]  /*73a0*/  IMAD.MOV.U32 R3, RZ, RZ, R150 ;  /* 0x000000ffff037224 */ /* 0x000fc600078e0096 */
[----:B------:R-:W-:Y:S01]  /*73b0*/  STL.64 [R1+0x38], R38 ;  /* 0x0000382601007387 */ /* 0x000fe20000100a00 */
[----:B------:R-:W-:-:S03]  /*73c0*/  MOV R2, R151 ;  /* 0x0000009700027202 */ /* 0x000fc60000000f00 */
[----:B------:R-:W-:Y:S01]  /*73d0*/  STL.64 [R1+0x40], R40 ;  /* 0x0000402801007387 */ /* 0x000fe20000100a00 */
[----:B------:R-:W-:Y:S01]  /*73e0*/  IMAD.MOV.U32 R5, RZ, RZ, R148 ;  /* 0x000000ffff057224 */ /* 0x000fe200078e0094 */
[----:B------:R-:W-:Y:S02]  /*73f0*/  MOV R4, R149 ;  /* 0x0000009500047202 */ /* 0x000fe40000000f00 */
[----:B------:R-:W-:Y:S01]  /*7400*/  STL.64 [R1+0x48], R42 ;  /* 0x0000482a01007387 */ /* 0x000fe20000100a00 */
[----:B------:R-:W-:Y:S01]  /*7410*/  IMAD.MOV.U32 R7, RZ, RZ, R146 ;  /* 0x000000ffff077224 */ /* 0x000fe200078e0092 */
[----:B------:R-:W-:Y:S02]  /*7420*/  MOV R6, R147 ;  /* 0x0000009300067202 */ /* 0x000fe40000000f00 */
[----:B------:R0:W-:Y:S01]  /*7430*/  STL [R1+0x50], R44 ;  /* 0x0000502c01007387 */ /* 0x0001e20000100800 */
[----:B------:R-:W-:Y:S01]  /*7440*/  IMAD.MOV.U32 R9, RZ, RZ, R144 ;  /* 0x000000ffff097224 */ /* 0x000fe200078e0090 */
[----:B------:R-:W-:-:S02]  /*7450*/  MOV R8, R145 ;  /* 0x0000009100087202 */ /* 0x000fc40000000f00 */
[----:B------:R-:W2:Y:S01]  /*7460*/  LDL.LU.64 R150, [R1+0x4c0] ;  /* 0x0004c00001967983 */ /* 0x000ea20000300a00 */
[----:B------:R-:W-:Y:S01]  /*7470*/  IMAD.MOV.U32 R11, RZ, RZ, R142 ;  /* 0x000000ffff0b7224 */ /* 0x000fe200078e008e */
[----:B------:R-:W-:Y:S02]  /*7480*/  MOV R10, R143 ;  /* 0x0000008f000a7202 */ /* 0x000fe40000000f00 */
[----:B------:R-:W2:Y:S01]  /*7490*/  LDL.LU.64 R148, [R1+0x4b8] ;  /* 0x0004b80001947983 */ /* 0x000ea20000300a00 */
[----:B------:R-:W-:Y:S01]  /*74a0*/  IMAD.MOV.U32 R13, RZ, RZ, R140 ;  /* 0x000000ffff0d7224 */ /* 0x000fe200078e008c */
[----:B------:R-:W-:Y:S02]  /*74b0*/  MOV R12, R141 ;  /* 0x0000008d000c7202 */ /* 0x000fe40000000f00 */
[----:B------:R-:W2:Y:S01]  /*74c0*/  LDL.LU.64 R146, [R1+0x4b0] ;  /* 0x0004b00001927983 */ /* 0x000ea20000300a00 */
        /* <DEDUP_REMOVED lines=66> */
[----:B------:R-:W-:Y:S01]  /*78f0*/  MOV R178, R94 ;  /* 0x0000005e00b27202 */ /* 0x000fe20000000f00 */
[----:B------:R-:W-:Y:S02]  /*7900*/  IMAD.MOV.U32 R179, RZ, RZ, R95 ;  /* 0x000000ffffb37224 */ /* 0x000fe400078e005f */
[----:B------:R-:W2:Y:S01]  /*7910*/  LDL.LU.64 R100, [R1+0x3f8] ;  /* 0x0003f80001647983 */ /* 0x000ea20000300a00 */
[----:B------:R-:W-:-:S03]  /*7920*/  IMAD.MOV.U32 R176, RZ, RZ, R92 ;  /* 0x000000ffffb07224 */ /* 0x000fc600078e005c */
[----:B------:R-:W2:Y:S01]  /*7930*/  LDL.LU.64 R98, [R1+0x3f0] ;  /* 0x0003f00001627983 */ /* 0x000ea20000300a00 */
[----:B------:R-:W-:Y:S01]  /*7940*/  IMAD.MOV.U32 R177, RZ, RZ, R93 ;  /* 0x000000ffffb17224 */ /* 0x000fe200078e005d */
[----:B------:R-:W-:Y:S02]  /*7950*/  MOV R175, R91 ;  /* 0x0000005b00af7202 */ /* 0x000fe40000000f00 */
[----:B------:R-:W2:Y:S01]  /*7960*/  LDL.LU.64 R96, [R1+0x3e8] ;  /* 0x0003e80001607983 */ /* 0x000ea20000300a00 */
[----:B------:R-:W-:Y:S01]  /*7970*/  IMAD.MOV.U32 R174, RZ, RZ, R90 ;  /* 0x000000ffffae7224 */ /* 0x000fe200078e005a */
[----:B------:R-:W-:Y:S02]  /*7980*/  MOV R172, R88 ;  /* 0x0000005800ac7202 */ /* 0x000fe40000000f00 */
[----:B------:R-:W2:Y:S01]  /*7990*/  LDL.LU.64 R94, [R1+0x3e0] ;  /* 0x0003e000015e7983 */ /* 0x000ea20000300a00 */
[----:B------:R-:W-:-:S03]  /*79a0*/  IMAD.MOV.U32 R173, RZ, RZ, R89 ;  /* 0x000000ffffad7224 */ /* 0x000fc600078e0059 */
[----:B------:R-:W2:Y:S01]  /*79b0*/  LDL.LU.64 R92, [R1+0x3d8] ;  /* 0x0003d800015c7983 */ /* 0x000ea20000300a00 */
[----:B------:R-:W-:Y:S01]  /*79c0*/  IMAD.MOV.U32 R170, RZ, RZ, R86 ;  /* 0x000000ffffaa7224 */ /* 0x000fe200078e0056 */
[----:B------:R-:W-:Y:S01]  /*79d0*/  MOV R169, R85 ;  /* 0x0000005500a97202 */ /* 0x000fe20000000f00 */
[----:B------:R-:W-:Y:S01]  /*79e0*/  IMAD.MOV.U32 R171, RZ, RZ, R87 ;  /* 0x000000ffffab7224 */ /* 0x000fe200078e0057 */
        /* <DEDUP_REMOVED lines=60> */
[----:B------:R-:W-:-:S03]  /*7db0*/  IMAD.MOV.U32 R18, RZ, RZ, R45 ;  /* 0x000000ffff127224 */ /* 0x000fc600078e002d */
        /* <DEDUP_REMOVED lines=103> */
[----:B------:R-:W-:Y:S01]  /*8430*/  UIADD3 UR8, UR13, 0x6, URZ ;  /* 0x000000060d087890 */ /* 0x000fe2000fffe03f */
[----:B------:R0:W5:Y:S01]  /*8440*/  LDL.LU R18, [R1+0x2c4] ;  /* 0x0002c40001127983 */ /* 0x0001620000300800 */
[----:B------:R-:W-:Y:S01]  /*8450*/  UIADD3 UR10, UR14, 0x6, URZ ;  /* 0x000000060e0a7890 */ /* 0x000fe2000fffe03f */
[----:B------:R-:W-:Y:S01]  /*8460*/  UMOV UR9, 0x40000040 ;  /* 0x4000004000097882 */ /* 0x000fe20000000000 */
[----:B------:R-:W-:Y:S01]  /*8470*/  UMOV UR11, 0x40000040 ;  /* 0x40000040000b7882 */ /* 0x000fe20000000000 */
[----:B------:R0:W5:Y:S04]  /*8480*/  LDL.LU R17, [R1+0x2c0] ;  /* 0x0002c00001117983 */ /* 0x0001680000300800 */
[----:B------:R0:W5:Y:S04]  /*8490*/  LDL.LU R16, [R1+0x2bc] ;  /* 0x0002bc0001107983 */ /* 0x0001680000300800 */
[----:B------:R0:W5:Y:S01]  /*84a0*/  LDL.LU R0, [R1+0x2b8] ;  /* 0x0002b80001007983 */ /* 0x0001620000300800 */
        /* <DEDUP_REMOVED lines=95> */
[----:B------:R-:W-:Y:S01]  /*8aa0*/  BPT.TRAP 0x1 ;  /* 0x000000040000795c */ /* 0x000fe20000300000 */
.L_x_23:
[----:B------:R-:W-:Y:S01]  /*8ab0*/  IMAD.U32 R2, RZ, RZ, UR12 ;  /* 0x0000000cff027e24 */ /* 0x000fe2000f8e00ff */
[----:B------:R-:W-:-:S04]  /*8ac0*/  UISETP.GT.U32.AND UP0, UPT, UR40, 0x1, UPT ;  /* 0x000000012800788c */ /* 0x000fc8000bf04070 */
[----:B-----5:R-:W-:Y:S02]  /*8ad0*/  LEA R2, R2, R0, 0x3 ;  /* 0x0000000002027211 */ /* 0x020fe400078e18ff */
[----:B------:R-:W-:-:S03]  /*8ae0*/  PLOP3.LUT P1, PT, PT, PT, UP0, 0x80, 0x0 ;  /* 0x000000000000781c */ /* 0x000fc60003f2f008 */
[----:B------:R-:W-:-:S05]  /*8af0*/  VIADD R2, R2, 0x18 ;  /* 0x0000001802027836 */ /* 0x000fca0000000000 */
[----:B------:R-:W-:-:S04]  /*8b00*/  PRMT R2, RZ, 0x654, R2 ;  /* 0x00000654ff027816 */ /* 0x000fc80000000002 */
[----:B------:R0:W-:Y:S01]  /*8b10*/  SYNCS.ARRIVE.TRANS64.RED.A1T0 RZ, [R2+URZ], RZ ;  /* 0x000000ff02ff79a7 */ /* 0x0001e2000810043f */
[----:B------:R-:W-:Y:S05]  /*8b20*/  @P1 BRA `(.L_x_24) ;  /* 0x0000000000041947 */ /* 0x000fea0003800000 */
[----:B------:R-:W-:Y:S01]  /*8b30*/  BPT.TRAP 0x1 ;  /* 0x000000040000795c */ /* 0x000fe20000300000 */
.L_x_24:
[----:B------:R-:W-:Y:S02]  /*8b40*/  UISETP.GT.AND UP2, UPT, UR5, 0x1, UPT ;  /* 0x000000010500788c */ /* 0x000fe4000bf44270 */
[----:B------:R-:W-:Y:S02]  /*8b50*/  UIADD3 UR6, UR6, 0x1, URZ ;  /* 0x0000000106067890 */ /* 0x000fe4000fffe03f */
[----:B------:R-:W-:Y:S02]  /*8b60*/  UIADD3 UR12, UR12, 0x1, URZ ;  /* 0x000000010c0c7890 */ /* 0x000fe4000fffe03f */
[----:B------:R-:W-:Y:S01]  /*8b70*/  PLOP3.LUT P1, PT, PT, PT, UP2, 0x80, 0x0 ;  /* 0x000000000000781c */ /* 0x000fe20003f2f028 */
[----:B------:R-:W-:Y:S02]  /*8b80*/  UISETP.NE.AND UP0, UPT, UR6, 0x3, UPT ;  /* 0x000000030600788c */ /* 0x000fe4000bf05270 */
[----:B------:R-:W-:Y:S02]  /*8b90*/  UIADD3 UR8, UR5, -0x1, URZ ;  /* 0xffffffff05087890 */ /* 0x000fe4000fffe03f */
[----:B------:R-:W-:-:S02]  /*8ba0*/  USEL UR5, URZ, 0x1, UP0 ;  /* 0x000000013f057887 */ /* 0x000fc40008000000 */
[----:B------:R-:W-:Y:S02]  /*8bb0*/  UISETP.NE.AND UP1, UPT, UR12, 0x3, UPT ;  /* 0x000000030c00788c */ /* 0x000fe4000bf25270 */
[----:B------:R-:W-:Y:S02]  /*8bc0*/  ULOP3.LUT UR7, UR7, UR5, URZ, 0x3c, !UPT ;  /* 0x0000000507077292 */ /* 0x000fe4000f8e3c3f */
[----:B------:R-:W-:Y:S02]  /*8bd0*/  USEL UR6, UR6, URZ, UP0 ;  /* 0x0000003f06067287 */ /* 0x000fe40008000000 */
[----:B------:R-:W-:Y:S01]  /*8be0*/  USEL UR12, UR12, URZ, UP1 ;  /* 0x0000003f0c0c7287 */ /* 0x000fe20008800000 */
[----:B------:R-:W-:Y:S01]  /*8bf0*/  UMOV UR5, UR8 ;  /* 0x0000000800057c82 */ /* 0x000fe20008000000 */
[----:B------:R-:W-:Y:S10]  /*8c00*/  @P1 BRA `(.L_x_25) ;  /* 0xffffffbc00601947 */ /* 0x000ff4000383ffff */
.L_x_18:
[----:B0----5:R-:W0:Y:S02]  /*8c10*/  LDC R2, c[0x0][0x28c] ;  /* 0x0000a300ff027b82 */ /* 0x021e240000000800 */
[----:B0-----:R-:W-:-:S13]  /*8c20*/  ISETP.GE.AND P1, PT, R2, 0x1, PT ;  /* 0x000000010200780c */ /* 0x001fda0003f26270 */
[----:B------:R-:W-:Y:S05]  /*8c30*/  @!P1 BRA `(.L_x_26) ;  /* 0x0000000000449947 */ /* 0x000fea0003800000 */
[----:B------:R-:W-:Y:S05]  /*8c40*/  @!P0 BRA `(.L_x_27) ;  /* 0x0000000000048947 */ /* 0x000fea0003800000 */
[----:B------:R-:W-:Y:S01]  /*8c50*/  BPT.TRAP 0x1 ;  /* 0x000000040000795c */ /* 0x000fe20000300000 */
.L_x_27:
[----:B------:R-:W-:-:S04]  /*8c60*/  UISETP.LT.AND UP0, UPT, UR44, 0x1, UPT ;  /* 0x000000012c00788c */ /* 0x000fc8000bf01270 */
[----:B------:R-:W-:Y:S02]  /*8c70*/  USEL UR6, UR44, 0x1, UP0 ;  /* 0x000000012c067887 */ /* 0x000fe40008000000 */
[----:B------:R-:W-:Y:S02]  /*8c80*/  UISETP.GT.U32.AND UP0, UPT, UR40, 0x1, UPT ;  /* 0x000000012800788c */ /* 0x000fe4000bf04070 */
[----:B------:R-:W-:-:S04]  /*8c90*/  UIADD3 UR6, UR39, UR44, -UR6 ;  /* 0x0000002c27067290 */ /* 0x000fc8000fffe806 */
[----:B------:R-:W-:Y:S01]  /*8ca0*/  UIMAD.WIDE.U32 UR4, UR6, -0x55555555, URZ ;  /* 0xaaaaaaab060478a5 */ /* 0x000fe2000f8e003f */
[----:B------:R-:W-:-:S03]  /*8cb0*/  PLOP3.LUT P0, PT, PT, PT, UP0, 0x80, 0x0 ;  /* 0x000000000000781c */ /* 0x000fc60003f0f008 */
[----:B------:R-:W-:-:S04]  /*8cc0*/  USHF.R.U32.HI UR4, URZ, 0x1, UR5 ;  /* 0x000000013f047899 */ /* 0x000fc80008011605 */
[----:B------:R-:W-:-:S06]  /*8cd0*/  UIMAD UR6, UR4, -0x3, UR6 ;  /* 0xfffffffd040678a4 */ /* 0x000fcc000f8e0206 */
[----:B------:R-:W-:-:S05]  /*8ce0*/  MOV R2, UR6 ;  /* 0x0000000600027c02 */ /* 0x000fca0008000f00 */
[----:B------:R-:W-:-:S05]  /*8cf0*/  IMAD R0, R2, 0x8, R0 ;  /* 0x0000000802007824 */ /* 0x000fca00078e0200 */
[----:B------:R-:W-:-:S04]  /*8d00*/  IADD3 R0, R0, 0x18, RZ ;  /* 0x0000001800007810 */ /* 0x000fc80007ffe0ff */
[----:B------:R-:W-:-:S04]  /*8d10*/  PRMT R0, RZ, 0x654, R0 ;  /* 0x00000654ff007816 */ /* 0x000fc80000000000 */
[----:B------:R0:W-:Y:S01]  /*8d20*/  SYNCS.ARRIVE.TRANS64.RED.A1T0 RZ, [R0+URZ], RZ ;  /* 0x000000ff00ff79a7 */ /* 0x0001e2000810043f */
[----:B------:R-:W-:Y:S05]  /*8d30*/  @P0 BRA `(.L_x_26) ;  /* 0x0000000000040947 */ /* 0x000fea0003800000 */
[----:B------:R-:W-:Y:S01]  /*8d40*/  BPT.TRAP 0x1 ;  /* 0x000000040000795c */ /* 0x000fe20000300000 */
.L_x_26:
[----:B------:R-:W1:Y:S01]  /*8d50*/  S2R R6, SR_TID.X ;  /* 0x0000000000067919 */ /* 0x000e620000002100 */
[----:B------:R-:W-:Y:S01]  /*8d60*/  IMAD.MOV.U32 R13, RZ, RZ, 0x6540 ;  /* 0x00006540ff0d7424 */ /* 0x000fe200078e00ff */
[----:B------:R-:W-:Y:S02]  /*8d70*/  UIMAD.WIDE UR8, UR41, 0x100, URZ ;  /* 0x00000100290878a5 */ /* 0x000fe4000f8e023f */
[----:B------:R-:W-:Y:S01]  /*8d80*/  USHF.R.S32.HI UR10, URZ, 0x1f, UR43 ;  /* 0x0000001f3f0a7899 */ /* 0x000fe2000801142b */
[----:B------:R-:W-:Y:S01]  /*8d90*/  ULDC.64 UR6, c[0x0][0x5d0] ;  /* 0x0001740000067ab9 */ /* 0x000fe20000000a00 */
[----:B------:R-:W-:Y:S02]  /*8da0*/  USHF.L.U32 UR41, UR41, 0x8, URZ ;  /* 0x0000000829297899 */ /* 0x000fe4000800063f */
[----:B------:R-:W-:Y:S02]  /*8db0*/  UIMAD UR4, UR10, UR6, URZ ;  /* 0x000000060a0472a4 */ /* 0x000fe4000f8e023f */
[----:B------:R-:W-:-:S02]  /*8dc0*/  UIADD3 UR39, UR44, UR39, URZ ;  /* 0x000000272c277290 */ /* 0x000fc4000fffe03f */
[----:B------:R-:W-:Y:S02]  /*8dd0*/  UIMAD UR4, UR43, UR7, UR4 ;  /* 0x000000072b0472a4 */ /* 0x000fe4000f8e0204 */
[----:B------:R-:W-:Y:S02]  /*8de0*/  UISETP.GT.U32.AND UP1, UPT, UR39, 0x2, UPT ;  /* 0x000000022700788c */ /* 0x000fe4000bf24070 */
[----:B------:R-:W-:Y:S02]  /*8df0*/  UISETP.GE.U32.AND UP2, UPT, UR44, 0x3, UPT ;  /* 0x000000032c00788c */ /* 0x000fe4000bf46070 */
[----:B------:R-:W-:Y:S01]  /*8e00*/  UISETP.LT.U32.AND UP1, UPT, UR44, 0x3, UP1 ;  /* 0x000000032c00788c */ /* 0x000fe20008f21070 */
[--C-:B-1----:R-:W-:Y:S02]  /*8e10*/  SHF.R.U32.HI R2, RZ, 0x7, R6.reuse ;  /* 0x00000007ff027819 */ /* 0x102fe40000011606 */
[----:B------:R-:W-:Y:S02]  /*8e20*/  SHF.R.U32.HI R3, RZ, 0x2, R6 ;  /* 0x00000002ff037819 */ /* 0x000fe40000011606 */
[----:B------:R-:W-:-:S02]  /*8e30*/  LOP3.LUT R2, R2, 0x1, RZ, 0xc0, !PT ;  /* 0x0000000102027812 */ /* 0x000fc400078ec0ff */
[C---:B------:R-:W-:Y:S02]  /*8e40*/  SHF.L.U32 R12, R6.reuse, 0x1, RZ ;  /* 0x00000001060c7819 */ /* 0x040fe400000006ff */
[----:B------:R-:W-:Y:S01]  /*8e50*/  LOP3.LUT R4, R6, 0x60, RZ, 0xc0, !PT ;  /* 0x0000006006047812 */ /* 0x000fe200078ec0ff */
[----:B------:R-:W-:Y:S01]  /*8e60*/  IMAD.SHL.U32 R158, R2, 0x40, RZ ;  /* 0x00000040029e7824 */ /* 0x000fe200078e00ff */
[----:B------:R-:W-:Y:S02]  /*8e70*/  LOP3.LUT R3, R3, 0x7, RZ, 0xc0, !PT ;  /* 0x0000000703037812 */ /* 0x000fe400078ec0ff */
[----:B------:R-:W-:Y:S02]  /*8e80*/  LOP3.LUT R12, R12, 0x6, RZ, 0xc0, !PT ;  /* 0x000000060c0c7812 */ /* 0x000fe400078ec0ff */
[----:B------:R-:W-:Y:S02]  /*8e90*/  SHF.R.U32.HI R4, RZ, 0x1, R4 ;  /* 0x00000001ff047819 */ /* 0x000fe40000011604 */
[----:B------:R-:W-:-:S02]  /*8ea0*/  LOP3.LUT R158, R158, 0x40, R3, 0xe2, !PT ;  /* 0x000000409e9e7812 */ /* 0x000fc400078ee203 */
[----:B------:R-:W-:Y:S01]  /*8eb0*/  PRMT R12, R12, R13, UR42 ;  /* 0x0000002a0c0c7e16 */ /* 0x000fe2000800000d */
[----:B------:R-:W-:Y:S01]  /*8ec0*/  USHF.L.U32 UR42, UR42, 0x8, URZ ;  /* 0x000000082a2a7899 */ /* 0x000fe2000800063f */
[----:B0-----:R-:W-:Y:S01]  /*8ed0*/  IADD3 R0, RZ, -R4, -R3 ;  /* 0x80000004ff007210 */ /* 0x001fe20007ffe803 */
[----:B------:R-:W-:Y:S01]  /*8ee0*/  IMAD.MOV.U32 R3, RZ, RZ, -0x2 ;  /* 0xfffffffeff037424 */ /* 0x000fe200078e00ff */
[----:B------:R-:W-:Y:S02]  /*8ef0*/  LOP3.LUT R158, R158, UR8, R4, 0xfe, !PT ;  /* 0x000000089e9e7c12 */ /* 0x000fe4000f8efe04 */
[----:B------:R-:W-:Y:S01]  /*8f00*/  SHF.R.S32.HI R13, RZ, 0x1f, R12 ;  /* 0x0000001fff0d7819 */ /* 0x000fe2000001140c */
[----:B------:R-:W-:Y:S01]  /*8f10*/  IMAD R0, R2, -0x40, R0 ;  /* 0xffffffc002007824 */ /* 0x000fe200078e0200 */
[----:B------:R-:W-:Y:S01]  /*8f20*/  MOV R4, UR6 ;  /* 0x0000000600047c02 */ /* 0x000fe20008000f00 */
[----:B------:R-:W-:Y:S02]  /*8f30*/  ULDC UR6, c[0x0][0x284] ;  /* 0x0000a10000067ab9 */ /* 0x000fe40000000800 */
[----:B------:R-:W-:-:S02]  /*8f40*/  MOV R19, UR6 ;  /* 0x0000000600137c02 */ /* 0x000fc40008000f00 */
[----:B------:R-:W-:Y:S02]  /*8f50*/  IMAD.WIDE.U32 R4, R4, UR43, R12 ;  /* 0x0000002b04047c25 */ /* 0x000fe4000f8e000c */
[----:B------:R-:W-:Y:S02]  /*8f60*/  IADD3 R19, R19, -UR41, R0 ;  /* 0x8000002913137c10 */ /* 0x000fe4000fffe000 */
[----:B------:R-:W-:Y:S01]  /*8f70*/  VIADD R5, R5, UR4 ;  /* 0x0000000405057c36 */ /* 0x000fe20008000000 */
[----:B------:R-:W-:Y:S01]  /*8f80*/  ULDC UR4, c[0x0][0x288] ;  /* 0x0000a20000047ab9 */ /* 0x000fe20000000800 */
[----:B------:R-:W-:Y:S01]  /*8f90*/  LOP3.LUT R0, R6, 0x3, RZ, 0xc0, !PT ;  /* 0x0000000306007812 */ /* 0x000fe200078ec0ff */
[----:B------:R-:W-:-:S04]  /*8fa0*/  UISETP.GE.AND UP0, UPT, UR42, UR4, UPT ;  /* 0x000000042a00728c */ /* 0x000fc8000bf06270 */
[----:B------:R-:W-:Y:S01]  /*8fb0*/  UISETP.GE.OR UP0, UPT, UR41, UR6, UP0 ;  /* 0x000000062900728c */ /* 0x000fe20008706670 */
[----:B------:R-:W-:Y:S01]  /*8fc0*/  IMAD R0, R0, R3, UR4 ;  /* 0x0000000400007e24 */ /* 0x000fe2000f8e0203 */
[----:B------:R-:W-:Y:S02]  /*8fd0*/  UIMAD.WIDE.U32 UR4, UR39, -0x55555555, URZ ;  /* 0xaaaaaaab270478a5 */ /* 0x000fe4000f8e003f */
[----:B------:R-:W-:Y:S02]  /*8fe0*/  USEL UR6, URZ, 0x1, !UP1 ;  /* 0x000000013f067887 */ /* 0x000fe4000c800000 */
[----:B------:R-:W-:Y:S01]  /*8ff0*/  PLOP3.LUT P0, PT, PT, PT, UP0, 0x80, 0x0 ;  /* 0x000000000000781c */ /* 0x000fe20003f0f008 */
[----:B------:R-:W-:Y:S01]  /*9000*/  USHF.R.U32.HI UR4, URZ, 0x1, UR5 ;  /* 0x000000013f047899 */ /* 0x000fe20008011605 */
[----:B------:R-:W-:Y:S01]  /*9010*/  IADD3 R0, R0, -UR42, RZ ;  /* 0x8000002a00007c10 */ /* 0x000fe2000fffe0ff */
[----:B------:R-:W-:Y:S02]  /*9020*/  ULOP3.LUT UR38, UR38, UR6, URZ, 0x3c, !UPT ;  /* 0x0000000626267292 */ /* 0x000fe4000f8e3c3f */
[----:B------:R-:W-:-:S02]  /*9030*/  UIMAD UR39, UR4, -0x3, UR39 ;  /* 0xfffffffd042778a4 */ /* 0x000fc4000f8e0227 */
[----:B------:R-:W-:Y:S01]  /*9040*/  @UP2 ULOP3.LUT UR38, UR38, 0x1, UR4, 0x78, !UPT ;  /* 0x0000000126262892 */ /* 0x000fe2000f8e7804 */
[----:B------:R-:W-:-:S05]  /*9050*/  UMOV UR41, 0xffffffff ;  /* 0xffffffff00297882 */ /* 0x000fca0000000000 */
[----:B------:R-:W-:Y:S06]  /*9060*/  @P0 BRA `(.L_x_28) ;  /* 0x000000d000f80947 */ /* 0x000fec0003800000 */
[----:B------:R-:W0:Y:S01]  /*9070*/  LDC.64 R2, c[0x0][0x5c8] ;  /* 0x00017200ff027b82 */ /* 0x000e220000000a00 */
[----:B------:R-:W-:Y:S01]  /*9080*/  ULDC.64 UR4, c[0x0][0x5c0] ;  /* 0x0001700000047ab9 */ /* 0x000fe20000000a00 */
[----:B------:R-:W-:Y:S01]  /*9090*/  BSSY B0, `(.L_x_28) ;  /* 0x0000d3b000007945 */ /* 0x000fe20003800000 */
[C---:B0-----:R-:W-:Y:S01]  /*90a0*/  IMAD R6, R2.reuse, UR9, RZ ;  /* 0x0000000902067c24 */ /* 0x041fe2000f8e02ff */
[----:B------:R-:W-:Y:S01]  /*90b0*/  SHF.L.U32 R8, R2, 0x3, RZ ;  /* 0x0000000302087819 */ /* 0x000fe200000006ff */
[----:B------:R-:W-:Y:S01]  /*90c0*/  IMAD.WIDE.U32 R4, R158, R2, R4 ;  /* 0x000000029e047225 */ /* 0x000fe200078e0004 */
[----:B------:R-:W-:-:S03]  /*90d0*/  SHF.L.U64.HI R9, R2, 0x3, R3 ;  /* 0x0000000302097819 */ /* 0x000fc60000010203 */
[----:B------:R-:W-:Y:S01]  /*90e0*/  IMAD R6, R158, R3, R6 ;  /* 0x000000039e067224 */ /* 0x000fe200078e0206 */
[----:B------:R-:W-:-:S03]  /*90f0*/  IADD3 R4, P0, R4, UR4, RZ ;  /* 0x0000000404047c10 */ /* 0x000fc6000ff1e0ff */
[----:B------:R-:W-:Y:S01]  /*9100*/  IMAD.IADD R6, R5, 0x1, R6 ;  /* 0x0000000105067824 */ /* 0x000fe200078e0206 */
[----:B------:R-:W-:-:S04]  /*9110*/  IADD3 R10, P1, R8, R4, RZ ;  /* 0x00000004080a7210 */ /* 0x000fc80007f3e0ff */
[----:B------:R-:W-:Y:S02]  /*9120*/  IADD3.X R5, R6, UR5, RZ, P0, !PT ;  /* 0x0000000506057c10 */ /* 0x000fe400087fe4ff */
[----:B------:R-:W-:-:S03]  /*9130*/  LEA R6, P0, R2, R4, 0x7 ;  /* 0x0000000402067211 */ /* 0x000fc600078038ff */
[----:B------:R-:W-:Y:S01]  /*9140*/  IMAD.X R11, R9, 0x1, R5, P1 ;  /* 0x00000001090b7824 */ /* 0x000fe200008e0605 */
[----:B------:R-:W-:Y:S02]  /*9150*/  LEA.HI.X R7, R2, R5, R3, 0x7, P0 ;  /* 0x0000000502077211 */ /* 0x000fe400000f3c03 */
[----:B------:R-:W-:Y:S02]  /*9160*/  ISETP.NE.AND P0, PT, R18, RZ, PT ;  /* 0x000000ff1200720c */ /* 0x000fe40003f05270 */
[----:B------:R-:W-:-:S04]  /*9170*/  IADD3 R8, P2, R8, R6, RZ ;  /* 0x0000000608087210 */ /* 0x000fc80007f5e0ff */
[----:B------:R-:W-:-:S07]  /*9180*/  IADD3.X R9, R9, R7, RZ, P2, !PT ;  /* 0x0000000709097210 */ /* 0x000fce00017fe4ff */
[----:B------:R-:W-:Y:S05]  /*9190*/  @!P0 BRA `(.L_x_29) ;  /* 0x0000009800988947 */ /* 0x000fea0003800000 */
[----:B------:R-:W0:Y:S01]  /*91a0*/  LDC.64 R20, c[0x0][0x5b0] ;  /* 0x00016c00ff147b82 */ /* 0x000e220000000a00 */
[----:B------:R-:W-:Y:S01]  /*91b0*/  ULDC.64 UR6, c[0x0][0x5b8] ;  /* 0x00016e0000067ab9 */ /* 0x000fe20000000a00 */
[----:B------:R-:W-:Y:S01]  /*91c0*/  ISETP.GE.AND P1, PT, R19, 0x1, PT ;  /* 0x000000011300780c */ /* 0x000fe20003f26270 */
[----:B------:R-:W-:Y:S02]  /*91d0*/  UIMAD UR4, UR10, UR6, URZ ;  /* 0x000000060a0472a4 */ /* 0x000fe4000f8e023f */
[----:B------:R-:W-:Y:S01]  /*91e0*/  IMAD.U32 R154, RZ, RZ, UR6 ;  /* 0x00000006ff9a7e24 */ /* 0x000fe2000f8e00ff */
[----:B------:R-:W-:Y:S01]  /*91f0*/  BSSY B1, `(.L_x_30) ;  /* 0x000000e000017945 */ /* 0x000fe20003800000 */
[----:B------:R-:W-:Y:S01]  /*9200*/  ISETP.LT.OR P2, PT, R0, 0x1, !P1 ;  /* 0x000000010000780c */ /* 0x000fe20004f41670 */
[----:B------:R-:W-:Y:S01]  /*9210*/  UIMAD UR4, UR43, UR7, UR4 ;  /* 0x000000072b0472a4 */ /* 0x000fe2000f8e0204 */
[----:B------:R-:W1:Y:S01]  /*9220*/  LDC.64 R22, c[0x0][0x5a8] ;  /* 0x00016a00ff167b82 */ /* 0x000e620000000a00 */
[----:B------:R-:W-:-:S04]  /*9230*/  IMAD.WIDE.U32 R154, R154, UR43, R12 ;  /* 0x0000002b9a9a7c25 */ /* 0x000fc8000f8e000c */
[----:B------:R-:W-:Y:S01]  /*9240*/  IMAD.MOV.U32 R152, RZ, RZ, R154 ;  /* 0x000000ffff987224 */ /* 0x000fe200078e009a */
[----:B------:R-:W-:Y:S01]  /*9250*/  IADD3 R153, R155, UR4, RZ ;  /* 0x000000049b997c10 */ /* 0x000fe2000fffe0ff */
[----:B0-----:R-:W-:Y:S02]  /*9260*/  IMAD R159, R20, UR9, RZ ;  /* 0x00000009149f7c24 */ /* 0x001fe4000f8e02ff */
[----:B------:R-:W-:-:S04]  /*9270*/  IMAD.WIDE.U32 R2, R158, R20, R152 ;  /* 0x000000149e027225 */ /* 0x000fc800078e0098 */
[----:B------:R-:W-:Y:S01]  /*9280*/  IMAD R159, R158, R21, R159 ;  /* 0x000000159e9f7224 */ /* 0x000fe200078e029f */
[----:B-1----:R-:W-:-:S04]  /*9290*/  IADD3 R14, P0, R2, R22, RZ ;  /* 0x00000016020e7210 */ /* 0x002fc80007f1e0ff */
[----:B------:R-:W-:Y:S01]  /*92a0*/  IADD3.X R15, R23, R3, R159, P0, !PT ;  /* 0x00000003170f7210 */ /* 0x000fe200007fe49f */
[----:B------:R-:W-:Y:S08]  /*92b0*/  @P2 BRA `(.L_x_31) ;  /* 0x0000000000042947 */ /* 0x000ff00003800000 */
[----:B------:R0:W5:Y:S02]  /*92c0*/  LDG.E.U8 R16, desc[UR36][R14.64] ;  /* 0x000000240e107981 */ /* 0x000164000c1e1100 */
.L_x_31:
[----:B------:R-:W-:Y:S05]  /*92d0*/  BSYNC B1 ;  /* 0x0000000000017941 */ /* 0x000fea0003800000 */
.L_x_30:
[----:B------:R-:W2:Y:S01]  /*92e0*/  LDL.LU R3, [R1] ;  /* 0x0000000001037983 */ /* 0x000ea20000300800 */
[----:B-----5:R-:W-:Y:S01]  /*92f0*/  LOP3.LUT R2, R16, 0xffff, RZ, 0xc0, !PT ;  /* 0x0000ffff10027812 */ /* 0x020fe200078ec0ff */
[----:B------:R-:W-:Y:S01]  /*9300*/  BSSY B1, `(.L_x_32) ;  /* 0x000000a000017945 */ /* 0x000fe20003800000 */
[----:B------:R-:W-:Y:S02]  /*9310*/  ISETP.LT.OR P0, PT, R0, 0x2, !P1 ;  /* 0x000000020000780c */ /* 0x000fe40004f01670 */
[----:B------:R-:W-:-:S05]  /*9320*/  PRMT R2, R2, 0x8880, RZ ;  /* 0x0000888002027816 */ /* 0x000fca00000000ff */
[----:B------:R-:W-:-:S04]  /*9330*/  IMAD R2, R2, R18, RZ ;  /* 0x0000001202027224 */ /* 0x000fc800078e02ff */
[----:B--2---:R-:W-:-:S05]  /*9340*/  @!P2 IMAD R3, R3, R17, R2 ;  /* 0x000000110303a224 */ /* 0x004fca00078e0202 */
[----:B------:R1:W-:Y:S01]  /*9350*/  @!P2 STG.E.U8 desc[UR36][R4.64], R3 ;  /* 0x000000030400a986 */ /* 0x0003e2000c101124 */
[----:B------:R-:W-:Y:S05]  /*9360*/  @P0 BRA `(.L_x_33) ;  /* 0x00000000000c0947 */ /* 0x000fea0003800000 */
[----:B------:R-:W2:Y:S02]  /*9370*/  LDG.E.U8 R16, desc[UR36][R14.64+0x1] ;  /* 0x000001240e107981 */ /* 0x000ea4000c1e1100 */
[----:B--2---:R-:W-:-:S05]  /*9380*/  PRMT R2, R16, 0x8880, RZ ;  /* 0x0000888010027816 */ /* 0x004fca00000000ff */
[----:B------:R-:W-:-:S07]  /*9390*/  IMAD R2, R2, R18, RZ ;  /* 0x0000001202027224 */ /* 0x000fce00078e02ff */
.L_x_33:
[----:B------:R-:W-:Y:S05]  /*93a0*/  BSYNC B1 ;  /* 0x0000000000017941 */ /* 0x000fea0003800000 */
.L_x_32:
[----:B-1----:R-:W2:Y:S01]  /*93b0*/  LDL.LU R3, [R1+0x4] ;  /* 0x0000040001037983 */ /* 0x002ea20000300800 */
[C---:B------:R-:W-:Y:S01]  /*93c0*/  SHF.L.U64.HI R157, R20.reuse, 0x3, R21 ;  /* 0x00000003149d7819 */ /* 0x040fe20000010215 */
[----:B------:R-:W-:Y:S01]  /*93d0*/  BSSY B1, `(.L_x_34) ;  /* 0x000000e000017945 */ /* 0x000fe20003800000 */
[----:B------:R-:W-:-:S05]  /*93e0*/  SHF.L.U32 R156, R20, 0x3, RZ ;  /* 0x00000003149c7819 */ /* 0x000fca00000006ff */
[----:B------:R-:W-:-:S04]  /*93f0*/  IMAD.WIDE.U32 R12, R158, R20, R156 ;  /* 0x000000149e0c7225 */ /* 0x000fc800078e009c */
[----:B------:R-:W-:Y:S01]  /*9400*/  IMAD.IADD R159, R159, 0x1, R13 ;  /* 0x000000019f9f7824 */ /* 0x000fe200078e020d */
[----:B------:R-:W-:-:S04]  /*9410*/  IADD3 R12, P2, P3, R154, R22, R12 ;  /* 0x000000169a0c7210 */ /* 0x000fc80007b5e00c */
[----:B------:R-:W-:Y:S01]  /*9420*/  IADD3.X R13, R153, R23, R159, P2, P3 ;  /* 0x00000017990d7210 */ /* 0x000fe200017e649f */
[----:B--2---:R-:W-:-:S05]  /*9430*/  @!P0 IMAD R3, R3, R17, R2 ;  /* 0x0000001103038224 */ /* 0x004fca00078e0202 */
[----:B------:R1:W-:Y:S01]  /*9440*/  @!P0 STG.E.U8 desc[UR36][R4.64+0x1], R3 ;  /* 0x0000010304008986 */ /* 0x0003e2000c101124 */
[----:B------:R-:W-:-:S04]  /*9450*/  ISETP.GE.AND P0, PT, R19, 0x9, PT ;  /* 0x000000091300780c */ /* 0x000fc80003f06270 */
[----:B------:R-:W-:-:S13]  /*9460*/  ISETP.LT.OR P4, PT, R0, 0x1, !P0 ;  /* 0x000000010000780c */ /* 0x000fda0004781670 */
[----:B-1----:R-:W-:Y:S05]  /*9470*/  @P4 BRA `(.L_x_35) ;  /* 0x00000000000c4947 */ /* 0x002fea0003800000 */
[----:B------:R-:W2:Y:S02]  /*9480*/  LDG.E.U8 R16, desc[UR36][R12.64] ;  /* 0x000000240c107981 */ /* 0x000ea4000c1e1100 */
[----:B--2---:R-:W-:-:S05]  /*9490*/  PRMT R2, R16, 0x8880, RZ ;  /* 0x0000888010027816 */ /* 0x004fca00000000ff */
[----:B------:R-:W-:-:S07]  /*94a0*/  IMAD R2, R2, R18, RZ ;  /* 0x0000001202027224 */ /* 0x000fce00078e02ff */
.L_x_35:
[----:B------:R-:W-:Y:S05]  /*94b0*/  BSYNC B1 ;  /* 0x0000000000017941 */ /* 0x000fea0003800000 */
.L_x_34:
[----:B------:R-:W2:Y:S01]  /*94c0*/  LDL.LU R3, [R1+0x8] ;  /* 0x0000080001037983 */ /* 0x000ea20000300800 */
[----:B------:R-:W-:Y:S01]  /*94d0*/  ISETP.LT.OR P2, PT, R0, 0x2, !P0 ;  /* 0x000000020000780c */ /* 0x000fe20004741670 */
[----:B------:R-:W-:Y:S01]  /*94e0*/  BSSY B1, `(.L_x_36) ;  /* 0x0000007000017945 */ /* 0x000fe20003800000 */
[----:B--2---:R-:W-:-:S05]  /*94f0*/  @!P4 IMAD R3, R3, R17, R2 ;  /* 0x000000110303c224 */ /* 0x004fca00078e0202 */
[----:B------:R1:W-:Y:S06]  /*9500*/  @!P4 STG.E.U8 desc[UR36][R10.64], R3 ;  /* 0x000000030a00c986 */ /* 0x0003ec000c101124 */
[----:B------:R-:W-:Y:S05]  /*9510*/  @P2 BRA `(.L_x_37) ;  /* 0x00000000000c2947 */ /* 0x000fea0003800000 */
[----:B------:R-:W2:Y:S02]  /*9520*/  LDG.E.U8 R16, desc[UR36][R12.64+0x1] ;  /* 0x000001240c107981 */ /* 0x000ea4000c1e1100 */
[----:B--2---:R-:W-:-:S05]  /*9530*/  PRMT R2, R16, 0x8880, RZ ;  /* 0x0000888010027816 */ /* 0x004fca00000000ff */
[----:B------:R-:W-:-:S07]  /*9540*/  IMAD R2, R2, R18, RZ ;  /* 0x0000001202027224 */ /* 0x000fce00078e02ff */
.L_x_37:
[----:B------:R-:W-:Y:S05]  /*9550*/  BSYNC B1 ;  /* 0x0000000000017941 */ /* 0x000fea0003800000 */
.L_x_36:
[----:B-1----:R-:W2:Y:S01]  /*9560*/  LDL.LU R3, [R1+0xc] ;  /* 0x00000c0001037983 */ /* 0x002ea20000300800 */
[----:B------:R-:W-:Y:S01]  /*9570*/  BSSY B1, `(.L_x_38) ;  /* 0x0000009000017945 */ /* 0x000fe20003800000 */
[----:B------:R-:W-:Y:S01]  /*9580*/  ISETP.LT.OR P3, PT, R0, 0xa, !P1 ;  /* 0x0000000a0000780c */ /* 0x000fe20004f61670 */
[----:B--2---:R-:W-:-:S05]  /*9590*/  @!P2 IMAD R3, R3, R17, R2 ;  /* 0x000000110303a224 */ /* 0x004fca00078e0202 */
[----:B------:R1:W-:Y:S01]  /*95a0*/  @!P2 STG.E.U8 desc[UR36][R10.64+0x1], R3 ;  /* 0x000001030a00a986 */ /* 0x0003e2000c101124 */
[----:B------:R-:W-:-:S13]  /*95b0*/  ISETP.LT.OR P2, PT, R0, 0x9, !P1 ;  /* 0x000000090000780c */ /* 0x000fda0004f41670 */
[----:B-1----:R-:W-:Y:S05]  /*95c0*/  @P2 BRA `(.L_x_39) ;  /* 0x00000000000c2947 */ /* 0x002fea0003800000 */
[----:B------:R-:W2:Y:S02]  /*95d0*/  LDG.E.U8 R16, desc[UR36][R14.64+0x8] ;  /* 0x000008240e107981 */ /* 0x000ea4000c1e1100 */
[----:B--2---:R-:W-:-:S05]  /*95e0*/  PRMT R2, R16, 0x8880, RZ ;  /* 0x0000888010027816 */ /* 0x004fca00000000ff */
[----:B------:R-:W-:-:S07]  /*95f0*/  IMAD R2, R2, R18, RZ ;  /* 0x0000001202027224 */ /* 0x000fce00078e02ff */
.L_x_39:
[----:B------:R-:W-:Y:S05]  /*9600*/  BSYNC B1 ;  /* 0x0000000000017941 */ /* 0x000fea0003800000 */
.L_x_38:
[----:B------:R-:W2:Y:S01]  /*9610*/  LDL.LU R3, [R1+0x10] ;  /* 0x0000100001037983 */ /* 0x000ea20000300800 */
[----:B------:R-:W-:Y:S01]  /*9620*/  BSSY B1, `(.L_x_40) ;  /* 0x0000007000017945 */ /* 0x000fe20003800000 */
[----:B--2---:R-:W-:-:S05]  /*9630*/  @!P2 IMAD R3, R3, R17, R2 ;  /* 0x000000110303a224 */ /* 0x004fca00078e0202 */
[----:B------:R1:W-:Y:S01]  /*9640*/  @!P2 STG.E.U8 desc[UR36][R4.64+0x8], R3 ;  /* 0x000008030400a986 */ /* 0x0003e2000c101124 */
[----:B------:R-:W-:Y:S05]  /*9650*/  @P3 BRA `(.L_x_41) ;  /* 0x00000000000c3947 */ /* 0x000fea0003800000 */
[----:B------:R-:W2:Y:S02]  /*9660*/  LDG.E.U8 R16, desc[UR36][R14.64+0x9] ;  /* 0x000009240e107981 */ /* 0x000ea4000c1e1100 */
[----:B--2---:R-:W-:-:S05]  /*9670*/  PRMT R2, R16, 0x8880, RZ ;  /* 0x0000888010027816 */ /* 0x004fca00000000ff */
[----:B------:R-:W-:-:S07]  /*9680*/  IMAD R2, R2, R18, RZ ;  /* 0x0000001202027224 */ /* 0x000fce00078e02ff */
.L_x_41:
[----:B------:R-:W-:Y:S05]  /*9690*/  BSYNC B1 ;  /* 0x0000000000017941 */ /* 0x000fea0003800000 */
.L_x_40:
[----:B-1----:R-:W2:Y:S01]  /*96a0*/  LDL.LU R3, [R1+0x14] ;  /* 0x0000140001037983 */ /* 0x002ea20000300800 */
[C---:B------:R-:W-:Y:S01]  /*96b0*/  ISETP.LT.OR P2, PT, R0.reuse, 0x9, !P0 ;  /* 0x000000090000780c */ /* 0x040fe20004741670 */
[----:B------:R-:W-:Y:S01]  /*96c0*/  BSSY B1, `(.L_x_42) ;  /* 0x000000b000017945 */ /* 0x000fe20003800000 */
[C---:B------:R-:W-:Y:S02]  /*96d0*/  ISETP.LT.OR P4, PT, R0.reuse, 0x11, !P1 ;  /* 0x000000110000780c */ /* 0x040fe40004f81670 */
[C---:B------:R-:W-:Y:S02]  /*96e0*/  ISETP.LT.OR P5, PT, R0.reuse, 0x12, !P1 ;  /* 0x000000120000780c */ /* 0x040fe40004fa1670 */
[----:B------:R-:W-:Y:S01]  /*96f0*/  ISETP.LT.OR P6, PT, R0, 0x11, !P0 ;  /* 0x000000110000780c */ /* 0x000fe200047c1670 */
[----:B--2---:R-:W-:-:S05]  /*9700*/  @!P3 IMAD R3, R3, R17, R2 ;  /* 0x000000110303b224 */ /* 0x004fca00078e0202 */
[----:B------:R1:W-:Y:S01]  /*9710*/  @!P3 STG.E.U8 desc[UR36][R4.64+0x9], R3 ;  /* 0x000009030400b986 */ /* 0x0003e2000c101124 */
[----:B------:R-:W-:Y:S01]  /*9720*/  ISETP.LT.OR P3, PT, R0, 0xa, !P0 ;  /* 0x0000000a0000780c */ /* 0x000fe20004761670 */
[----:B------:R-:W-:-:S12]  /*9730*/  @P2 BRA `(.L_x_43) ;  /* 0x00000000000c2947 */ /* 0x000fd80003800000 */
[----:B------:R-:W2:Y:S02]  /*9740*/  LDG.E.U8 R16, desc[UR36][R12.64+0x8] ;  /* 0x000008240c107981 */ /* 0x000ea4000c1e1100 */
[----:B--2---:R-:W-:-:S05]  /*9750*/  PRMT R2, R16, 0x8880, RZ ;  /* 0x0000888010027816 */ /* 0x004fca00000000ff */
[----:B------:R-:W-:-:S07]  /*9760*/  IMAD R2, R2, R18, RZ ;  /* 0x0000001202027224 */ /* 0x000fce00078e02ff */
.L_x_43:
[----:B------:R-:W-:Y:S05]  /*9770*/  BSYNC B1 ;  /* 0x0000000000017941 */ /* 0x000fea0003800000 */
.L_x_42:
[----:B-1----:R-:W2:Y:S01]  /*9780*/  LDL.LU R3, [R1+0x18] ;  /* 0x0000180001037983 */ /* 0x002ea20000300800 */
[----:B------:R-:W-:Y:S01]  /*9790*/  BSSY B1, `(.L_x_44) ;  /* 0x0000007000017945 */ /* 0x000fe20003800000 */
[----:B--2---:R-:W-:-:S05]  /*97a0*/  @!P2 IMAD R3, R3, R17, R2 ;  /* 0x000000110303a224 */ /* 0x004fca00078e0202 */
[----:B------:R1:W-:Y:S01]  /*97b0*/  @!P2 STG.E.U8 desc[UR36][R10.64+0x8], R3 ;  /* 0x000008030a00a986 */ /* 0x0003e2000c101124 */
[----:B------:R-:W-:Y:S05]  /*97c0*/  @P3 BRA `(.L_x_45) ;  /* 0x00000000000c3947 */ /* 0x000fea0003800000 */
[----:B------:R-:W2:Y:S02]  /*97d0*/  LDG.E.U8 R16, desc[UR36][R12.64+0x9] ;  /* 0x000009240c107981 */ /* 0x000ea4000c1e1100 */
[----:B--2---:R-:W-:-:S05]  /*97e0*/  PRMT R2, R16, 0x8880, RZ ;  /* 0x0000888010027816 */ /* 0x004fca00000000ff */
[----:B------:R-:W-:-:S07]  /*97f0*/  IMAD R2, R2, R18, RZ ;  /* 0x0000001202027224 */ /* 0x000fce00078e02ff */
.L_x_45:
[----:B------:R-:W-:Y:S05]  /*9800*/  BSYNC B1 ;  /* 0x0000000000017941 */ /* 0x000fea0003800000 */
.L_x_44:
        /* <DEDUP_REMOVED lines=8> */
.L_x_47:
[----:B------:R-:W-:Y:S05]  /*9890*/  BSYNC B1 ;  /* 0x0000000000017941 */ /* 0x000fea0003800000 */
.L_x_46:
        /* <DEDUP_REMOVED lines=8> */
.L_x_49:
[----:B------:R-:W-:Y:S05]  /*9920*/  BSYNC B1 ;  /* 0x0000000000017941 */ /* 0x000fea0003800000 */
.L_x_48:
        /* <DEDUP_REMOVED lines=8> */
.L_x_51:
[----:B------:R-:W-:Y:S05]  /*99b0*/  BSYNC B1 ;  /* 0x0000000000017941 */ /* 0x000fea0003800000 */
.L_x_50:
        /* <DEDUP_REMOVED lines=13> */
.L_x_53:
[----:B------:R-:W-:Y:S05]  /*9a90*/  BSYNC B1 ;  /* 0x0000000000017941 */ /* 0x000fea0003800000 */
.L_x_52:
        /* <DEDUP_REMOVED lines=8> */
.L_x_55:
[----:B------:R-:W-:Y:S05]  /*9b20*/  BSYNC B1 ;  /* 0x0000000000017941 */ /* 0x000fea0003800000 */
.L_x_54:
        /* <DEDUP_REMOVED lines=8> */
.L_x_57:
[----:B------:R-:W-:Y:S05]  /*9bb0*/  BSYNC B1 ;  /* 0x0000000000017941 */ /* 0x000fea0003800000 */
.L_x_56:
        /* <DEDUP_REMOVED lines=8> */
.L_x_59:
[----:B------:R-:W-:Y:S05]  /*9c40*/  BSYNC B1 ;  /* 0x0000000000017941 */ /* 0x000fea0003800000 */
.L_x_58:
        /* <DEDUP_REMOVED lines=8> */
.L_x_61:
[----:B------:R-:W-:Y:S05]  /*9cd0*/  BSYNC B1 ;  /* 0x0000000000017941 */ /* 0x000fea0003800000 */
.L_x_60:
        /* <DEDUP_REMOVED lines=13> */
.L_x_63:
[----:B------:R-:W-:Y:S05]  /*9db0*/  BSYNC B1 ;  /* 0x0000000000017941 */ /* 0x000fea0003800000 */
.L_x_62:
        /* <DEDUP_REMOVED lines=8> */
.L_x_65:
[----:B------:R-:W-:Y:S05]  /*9e40*/  BSYNC B1 ;  /* 0x0000000000017941 */ /* 0x000fea0003800000 */
.L_x_64:
        /* <DEDUP_REMOVED lines=8> */
.L_x_67:
[----:B------:R-:W-:Y:S05]  /*9ed0*/  BSYNC B1 ;  /* 0x0000000000017941 */ /* 0x000fea0003800000 */
.L_x_66:
        /* <DEDUP_REMOVED lines=8> */
.L_x_69:
[----:B------:R-:W-:Y:S05]  /*9f60*/  BSYNC B1 ;  /* 0x0000000000017941 */ /* 0x000fea0003800000 */
.L_x_68:
        /* <DEDUP_REMOVED lines=8> */
.L_x_71:
[----:B------:R-:W-:Y:S05]  /*9ff0*/  BSYNC B1 ;  /* 0x0000000000017941 */ /* 0x000fea0003800000 */
.L_x_70:
        /* <DEDUP_REMOVED lines=13> */
.L_x_73:
[----:B------:R-:W-:Y:S05]  /*a0d0*/  BSYNC B1 ;  /* 0x0000000000017941 */ /* 0x000fea0003800000 */
.L_x_72:
        /* <DEDUP_REMOVED lines=8> */
.L_x_75:
[----:B------:R-:W-:Y:S05]  /*a160*/  BSYNC B1 ;  /* 0x0000000000017941 */ /* 0x000fea0003800000 */
.L_x_74:
        /* <DEDUP_REMOVED lines=8> */
.L_x_77:
[----:B------:R-:W-:Y:S05]  /*a1f0*/  BSYNC B1 ;  /* 0x0000000000017941 */ /* 0x000fea0003800000 */
.L_x_76:
        /* <DEDUP_REMOVED lines=8> */
.L_x_79:
[----:B------:R-:W-:Y:S05]  /*a280*/  BSYNC B1 ;  /* 0x0000000000017941 */ /* 0x000fea0003800000 */
.L_x_78:
        /* <DEDUP_REMOVED lines=8> */
.L_x_81:
[----:B------:R-:W-:Y:S05]  /*a310*/  BSYNC B1 ;  /* 0x0000000000017941 */ /* 0x000fea0003800000 */
.L_x_80:
        /* <DEDUP_REMOVED lines=13> */
.L_x_83:
[----:B------:R-:W-:Y:S05]  /*a3f0*/  BSYNC B1 ;  /* 0x0000000000017941 */ /* 0x000fea0003800000 */
.L_x_82:
        /* <DEDUP_REMOVED lines=8> */
.L_x_85:
[----:B------:R-:W-:Y:S05]  /*a480*/  BSYNC B1 ;  /* 0x0000000000017941 */ /* 0x000fea0003800000 */
.L_x_84:
        /* <DEDUP_REMOVED lines=8> */
.L_x_87:
[----:B------:R-:W-:Y:S05]  /*a510*/  BSYNC B1 ;  /* 0x0000000000017941 */ /* 0x000fea0003800000 */
.L_x_86:
        /* <DEDUP_REMOVED lines=8> */
.L_x_89:
[----:B------:R-:W-:Y:S05]  /*a5a0*/  BSYNC B1 ;  /* 0x0000000000017941 */ /* 0x000fea0003800000 */
.L_x_88:
        /* <DEDUP_REMOVED lines=8> */
.L_x_91:
[----:B------:R-:W-:Y:S05]  /*a630*/  BSYNC B1 ;  /* 0x0000000000017941 */ /* 0x000fea0003800000 */
.L_x_90:
        /* <DEDUP_REMOVED lines=13> */
.L_x_93:
[----:B------:R-:W-:Y:S05]  /*a710*/  BSYNC B1 ;  /* 0x0000000000017941 */ /* 0x000fea0003800000 */
.L_x_92:
        /* <DEDUP_REMOVED lines=8> */
.L_x_95:
[----:B------:R-:W-:Y:S05]  /*a7a0*/  BSYNC B1 ;  /* 0x0000000000017941 */ /* 0x000fea0003800000 */
.L_x_94:
        /* <DEDUP_REMOVED lines=8> */
.L_x_97:
[----:B------:R-:W-:Y:S05]  /*a830*/  BSYNC B1 ;  /* 0x0000000000017941 */ /* 0x000fea0003800000 */
.L_x_96:
        /* <DEDUP_REMOVED lines=8> */
.L_x_99:
[----:B------:R-:W-:Y:S05]  /*a8c0*/  BSYNC B1 ;  /* 0x0000000000017941 */ /* 0x000fea0003800000 */
.L_x_98:
        /* <DEDUP_REMOVED lines=8> */
.L_x_101:
[----:B------:R-:W-:Y:S05]  /*a950*/  BSYNC B1 ;  /* 0x0000000000017941 */ /* 0x000fea0003800000 */
.L_x_100:
        /* <DEDUP_REMOVED lines=13> */
.L_x_103:
[----:B------:R-:W-:Y:S05]  /*aa30*/  BSYNC B1 ;  /* 0x0000000000017941 */ /* 0x000fea0003800000 */
.L_x_102:
        /* <DEDUP_REMOVED lines=8> */
.L_x_105:
[----:B------:R-:W-:Y:S05]  /*aac0*/  BSYNC B1 ;  /* 0x0000000000017941 */ /* 0x000fea0003800000 */
.L_x_104:
        /* <DEDUP_REMOVED lines=8> */
.L_x_107:
[----:B------:R-:W-:Y:S05]  /*ab50*/  BSYNC B1 ;  /* 0x0000000000017941 */ /* 0x000fea0003800000 */
.L_x_106:
        /* <DEDUP_REMOVED lines=8> */
.L_x_109:
[----:B------:R-:W-:Y:S05]  /*abe0*/  BSYNC B1 ;  /* 0x0000000000017941 */ /* 0x000fea0003800000 */
.L_x_108:
        /* <DEDUP_REMOVED lines=8> */
.L_x_111:
[----:B------:R-:W-:Y:S05]  /*ac70*/  BSYNC B1 ;  /* 0x0000000000017941 */ /* 0x000fea0003800000 */
.L_x_110:
        /* <DEDUP_REMOVED lines=13> */
.L_x_113:
[----:B------:R-:W-:Y:S05]  /*ad50*/  BSYNC B1 ;  /* 0x0000000000017941 */ /* 0x000fea0003800000 */
.L_x_112:
        /* <DEDUP_REMOVED lines=8> */
.L_x_115:
[----:B------:R-:W-:Y:S05]  /*ade0*/  BSYNC B1 ;  /* 0x0000000000017941 */ /* 0x000fea0003800000 */
.L_x_114:
        /* <DEDUP_REMOVED lines=8> */
.L_x_117:
[----:B------:R-:W-:Y:S05]  /*ae70*/  BSYNC B1 ;  /* 0x0000000000017941 */ /* 0x000fea0003800000 */
.L_x_116:
        /* <DEDUP_REMOVED lines=8> */
.L_x_119:
[----:B------:R-:W-:Y:S05]  /*af00*/  BSYNC B1 ;  /* 0x0000000000017941 */ /* 0x000fea0003800000 */
.L_x_118:
        /* <DEDUP_REMOVED lines=8> */
.L_x_121:
[----:B------:R-:W-:Y:S05]  /*af90*/  BSYNC B1 ;  /* 0x0000000000017941 */ /* 0x000fea0003800000 */
.L_x_120:
        /* <DEDUP_REMOVED lines=13> */
.L_x_123:
[----:B------:R-:W-:Y:S05]  /*b070*/  BSYNC B1 ;  /* 0x0000000000017941 */ /* 0x000fea0003800000 */
.L_x_122:
        /* <DEDUP_REMOVED lines=8> */
.L_x_125:
[----:B------:R-:W-:Y:S05]  /*b100*/  BSYNC B1 ;  /* 0x0000000000017941 */ /* 0x000fea0003800000 */
.L_x_124:
        /* <DEDUP_REMOVED lines=8> */
.L_x_127:
[----:B------:R-:W-:Y:S05]  /*b190*/  BSYNC B1 ;  /* 0x0000000000017941 */ /* 0x000fea0003800000 */
.L_x_126:
        /* <DEDUP_REMOVED lines=8> */
.L_x_129:
[----:B------:R-:W-:Y:S05]  /*b220*/  BSYNC B1 ;  /* 0x0000000000017941 */ /* 0x000fea0003800000 */
.L_x_128:
        /* <DEDUP_REMOVED lines=8> */
.L_x_131:
[----:B------:R-:W-:Y:S05]  /*b2b0*/  BSYNC B1 ;  /* 0x0000000000017941 */ /* 0x000fea0003800000 */
.L_x_130:
        /* <DEDUP_REMOVED lines=10> */
[----:B------:R-:W1:Y:S02]  /*b360*/  LDG.E.U8 R16, desc[UR36][R12.64+0x61] ;  /* 0x000061240c107981 */ /* 0x000e64000c1e1100 */
[----:B-1----:R-:W-:-:S05]  /*b370*/  PRMT R3, R16, 0x8880, RZ ;  /* 0x0000888010037816 */ /* 0x002fca00000000ff */
[----:B------:R-:W-:-:S07]  /*b380*/  IMAD R2, R3, R18, RZ ;  /* 0x0000001203027224 */ /* 0x000fce00078e02ff */
.L_x_133:
[----:B------:R-:W-:Y:S05]  /*b390*/  BSYNC B1 ;  /* 0x0000000000017941 */ /* 0x000fea0003800000 */
.L_x_132:
[----:B-1----:R-:W2:Y:S01]  /*b3a0*/  LDL.LU R3, [R1+0xcc] ;  /* 0x0000cc0001037983 */ /* 0x002ea20000300800 */
[----:B------:R-:W-:Y:S01]  /*b3b0*/  BSSY B1, `(.L_x_134) ;  /* 0x0000007000017945 */ /* 0x000fe20003800000 */
[----:B--2---:R-:W-:-:S05]  /*b3c0*/  @!P4 IMAD R3, R3, R17, R2 ;  /* 0x000000110303c224 */ /* 0x004fca00078e0202 */
[----:B------:R1:W-:Y:S01]  /*b3d0*/  @!P4 STG.E.U8 desc[UR36][R10.64+0x61], R3 ;  /* 0x000061030a00c986 */ /* 0x0003e2000c101124 */
[----:B------:R-:W-:Y:S05]  /*b3e0*/  @P3 BRA `(.L_x_135) ;  /* 0x00000000000c3947 */ /* 0x000fea0003800000 */
[----:B------:R-:W1:Y:S02]  /*b3f0*/  LDG.E.U8 R16, desc[UR36][R14.64+0x68] ;  /* 0x000068240e107981 */ /* 0x000e64000c1e1100 */
[----:B-1----:R-:W-:-:S05]  /*b400*/  PRMT R3, R16, 0x8880, RZ ;  /* 0x0000888010037816 */ /* 0x002fca00000000ff */
[----:B------:R-:W-:-:S07]  /*b410*/  IMAD R2, R3, R18, RZ ;  /* 0x0000001203027224 */ /* 0x000fce00078e02ff */
.L_x_135:
[----:B------:R-:W-:Y:S05]  /*b420*/  BSYNC B1 ;  /* 0x0000000000017941 */ /* 0x000fea0003800000 */
.L_x_134:
        /* <DEDUP_REMOVED lines=8> */
.L_x_137:
[----:B------:R-:W-:Y:S05]  /*b4b0*/  BSYNC B1 ;  /* 0x0000000000017941 */ /* 0x000fea0003800000 */
.L_x_136:
        /* <DEDUP_REMOVED lines=8> */
.L_x_139:
[----:B------:R-:W-:Y:S05]  /*b540*/  BSYNC B1 ;  /* 0x0000000000017941 */ /* 0x000fea0003800000 */
.L_x_138:
        /* <DEDUP_REMOVED lines=8> */
.L_x_141:
[----:B------:R-:W-:Y:S05]  /*b5d0*/  BSYNC B1 ;  /* 0x0000000000017941 */ /* 0x000fea0003800000 */
.L_x_140:
        /* <DEDUP_REMOVED lines=13> */
.L_x_143:
[----:B------:R-:W-:Y:S05]  /*b6b0*/  BSYNC B1 ;  /* 0x0000000000017941 */ /* 0x000fea0003800000 */
.L_x_142:
        /* <DEDUP_REMOVED lines=8> */
.L_x_145:
[----:B------:R-:W-:Y:S05]  /*b740*/  BSYNC B1 ;  /* 0x0000000000017941 */ /* 0x000fea0003800000 */
.L_x_144:
        /* <DEDUP_REMOVED lines=8> */
.L_x_147:
[----:B------:R-:W-:Y:S05]  /*b7d0*/  BSYNC B1 ;  /* 0x0000000000017941 */ /* 0x000fea0003800000 */
.L_x_146:
        /* <DEDUP_REMOVED lines=8> */
.L_x_149:
[----:B------:R-:W-:Y:S05]  /*b860*/  BSYNC B1 ;  /* 0x0000000000017941 */ /* 0x000fea0003800000 */
.L_x_148:
        /* <DEDUP_REMOVED lines=8> */
.L_x_151:
[----:B------:R-:W-:Y:S05]  /*b8f0*/  BSYNC B1 ;  /* 0x0000000000017941 */ /* 0x000fea0003800000 */
.L_x_150:
        /* <DEDUP_REMOVED lines=13> */
.L_x_153:
[----:B------:R-:W-:Y:S05]  /*b9d0*/  BSYNC B1 ;  /* 0x0000000000017941 */ /* 0x000fea0003800000 */
.L_x_152:
        /* <DEDUP_REMOVED lines=8> */
.L_x_155:
[----:B------:R-:W-:Y:S05]  /*ba60*/  BSYNC B1 ;  /* 0x0000000000017941 */ /* 0x000fea0003800000 */
.L_x_154:
        /* <DEDUP_REMOVED lines=8> */
.L_x_157:
[----:B------:R-:W-:Y:S05]  /*baf0*/  BSYNC B1 ;  /* 0x0000000000017941 */ /* 0x000fea0003800000 */
.L_x_156:
        /* <DEDUP_REMOVED lines=8> */
.L_x_159:
[----:B------:R-:W-:Y:S05]  /*bb80*/  BSYNC B1 ;  /* 0x0000000000017941 */ /* 0x000fea0003800000 */
.L_x_158:
        /* <DEDUP_REMOVED lines=8> */
.L_x_161:
[----:B------:R-:W-:Y:S05]  /*bc10*/  BSYNC B1 ;  /* 0x0000000000017941 */ /* 0x000fea0003800000 */
.L_x_160:
        /* <DEDUP_REMOVED lines=13> */
.L_x_163:
[----:B------:R-:W-:Y:S05]  /*bcf0*/  BSYNC B1 ;  /* 0x0000000000017941 */ /* 0x000fea0003800000 */
.L_x_162:
        /* <DEDUP_REMOVED lines=8> */
.L_x_165:
[----:B------:R-:W-:Y:S05]  /*bd80*/  BSYNC B1 ;  /* 0x0000000000017941 */ /* 0x000fea0003800000 */
.L_x_164:
        /* <DEDUP_REMOVED lines=8> */
.L_x_167:
[----:B------:R-:W-:Y:S05]  /*be10*/  BSYNC B1 ;  /* 0x0000000000017941 */ /* 0x000fea0003800000 */
.L_x_166:
        /* <DEDUP_REMOVED lines=8> */
.L_x_169:
[----:B------:R-:W-:Y:S05]  /*bea0*/  BSYNC B1 ;  /* 0x0000000000017941 */ /* 0x000fea0003800000 */
.L_x_168:
        /* <DEDUP_REMOVED lines=8> */
.L_x_171:
[----:B------:R-:W-:Y:S05]  /*bf30*/  BSYNC B1 ;  /* 0x0000000000017941 */ /* 0x000fea0003800000 */
.L_x_170:
        /* <DEDUP_REMOVED lines=13> */
.L_x_173:
[----:B------:R-:W-:Y:S05]  /*c010*/  BSYNC B1 ;  /* 0x0000000000017941 */ /* 0x000fea0003800000 */
.L_x_172:
        /* <DEDUP_REMOVED lines=8> */
.L_x_175:
[----:B------:R-:W-:Y:S05]  /*c0a0*/  BSYNC B1 ;  /* 0x0000000000017941 */ /* 0x000fea0003800000 */
.L_x_174:
        /* <DEDUP_REMOVED lines=8> */
.L_x_177:
[----:B------:R-:W-:Y:S05]  /*c130*/  BSYNC B1 ;  /* 0x0000000000017941 */ /* 0x000fea0003800000 */
.L_x_176:
        /* <DEDUP_REMOVED lines=8> */
.L_x_179:
[----:B------:R-:W-:Y:S05]  /*c1c0*/  BSYNC B1 ;  /* 0x0000000000017941 */ /* 0x000fea0003800000 */
.L_x_178:
        /* <DEDUP_REMOVED lines=8> */
.L_x_181:
[----:B------:R-:W-:Y:S05]  /*c250*/  BSYNC B1 ;  /* 0x0000000000017941 */ /* 0x000fea0003800000 */
.L_x_180:
        /* <DEDUP_REMOVED lines=13> */
.L_x_183:
[----:B------:R-:W-:Y:S05]  /*c330*/  BSYNC B1 ;  /* 0x0000000000017941 */ /* 0x000fea0003800000 */
.L_x_182:
        /* <DEDUP_REMOVED lines=8> */
.L_x_185:
[----:B------:R-:W-:Y:S05]  /*c3c0*/  BSYNC B1 ;  /* 0x0000000000017941 */ /* 0x000fea0003800000 */
.L_x_184:
        /* <DEDUP_REMOVED lines=8> */
.L_x_187:
[----:B------:R-:W-:Y:S05]  /*c450*/  BSYNC B1 ;  /* 0x0000000000017941 */ /* 0x000fea0003800000 */
.L_x_186:
        /* <DEDUP_REMOVED lines=8> */
.L_x_189:
[----:B------:R-:W-:Y:S05]  /*c4e0*/  BSYNC B1 ;  /* 0x0000000000017941 */ /* 0x000fea0003800000 */
.L_x_188:
        /* <DEDUP_REMOVED lines=8> */
.L_x_191:
[----:B------:R-:W-:Y:S05]  /*c570*/  BSYNC B1 ;  /* 0x0000000000017941 */ /* 0x000fea0003800000 */
.L_x_190:
        /* <DEDUP_REMOVED lines=13> */
.L_x_193:
[----:B------:R-:W-:Y:S05]  /*c650*/  BSYNC B1 ;  /* 0x0000000000017941 */ /* 0x000fea0003800000 */
.L_x_192:
        /* <DEDUP_REMOVED lines=8> */
.L_x_195:
[----:B------:R-:W-:Y:S05]  /*c6e0*/  BSYNC B1 ;  /* 0x0000000000017941 */ /* 0x000fea0003800000 */
.L_x_194:
        /* <DEDUP_REMOVED lines=8> */
.L_x_197:
[----:B------:R-:W-:Y:S05]  /*c770*/  BSYNC B1 ;  /* 0x0000000000017941 */ /* 0x000fea0003800000 */
.L_x_196:
        /* <DEDUP_REMOVED lines=8> */
.L_x_199:
[----:B------:R-:W-:Y:S05]  /*c800*/  BSYNC B1 ;  /* 0x0000000000017941 */ /* 0x000fea0003800000 */
.L_x_198:
        /* <DEDUP_REMOVED lines=8> */
.L_x_201:
[----:B------:R-:W-:Y:S05]  /*c890*/  BSYNC B1 ;  /* 0x0000000000017941 */ /* 0x000fea0003800000 */
.L_x_200:
        /* <DEDUP_REMOVED lines=13> */
.L_x_203:
[----:B------:R-:W-:Y:S05]  /*c970*/  BSYNC B1 ;  /* 0x0000000000017941 */ /* 0x000fea0003800000 */
.L_x_202:
        /* <DEDUP_REMOVED lines=8> */
.L_x_205:
[----:B------:R-:W-:Y:S05]  /*ca00*/  BSYNC B1 ;  /* 0x0000000000017941 */ /* 0x000fea0003800000 */
.L_x_204:
        /* <DEDUP_REMOVED lines=8> */
.L_x_207:
[----:B------:R-:W-:Y:S05]  /*ca90*/  BSYNC B1 ;  /* 0x0000000000017941 */ /* 0x000fea0003800000 */
.L_x_206:
        /* <DEDUP_REMOVED lines=8> */
.L_x_209:
[----:B------:R-:W-:Y:S05]  /*cb20*/  BSYNC B1 ;  /* 0x0000000000017941 */ /* 0x000fea0003800000 */
.L_x_208:
        /* <DEDUP_REMOVED lines=8> */
.L_x_211:
[----:B------:R-:W-:Y:S05]  /*cbb0*/  BSYNC B1 ;  /* 0x0000000000017941 */ /* 0x000fea0003800000 */
.L_x_210:
        /* <DEDUP_REMOVED lines=13> */
.L_x_213:
[----:B------:R-:W-:Y:S05]  /*cc90*/  BSYNC B1 ;  /* 0x0000000000017941 */ /* 0x000fea0003800000 */
.L_x_212:
        /* <DEDUP_REMOVED lines=8> */
.L_x_215:
[----:B------:R-:W-:Y:S05]  /*cd20*/  BSYNC B1 ;  /* 0x0000000000017941 */ /* 0x000fea0003800000 */
.L_x_214:
        /* <DEDUP_REMOVED lines=8> */
.L_x_217:
[----:B------:R-:W-:Y:S05]  /*cdb0*/  BSYNC B1 ;  /* 0x0000000000017941 */ /* 0x000fea0003800000 */
.L_x_216:
        /* <DEDUP_REMOVED lines=8> */
.L_x_219:
[----:B------:R-:W-:Y:S05]  /*ce40*/  BSYNC B1 ;  /* 0x0000000000017941 */ /* 0x000fea0003800000 */
.L_x_218:
        /* <DEDUP_REMOVED lines=8> */
.L_x_221:
[----:B------:R-:W-:Y:S05]  /*ced0*/  BSYNC B1 ;  /* 0x0000000000017941 */ /* 0x000fea0003800000 */
.L_x_220:
        /* <DEDUP_REMOVED lines=13> */
.L_x_223:
[----:B------:R-:W-:Y:S05]  /*cfb0*/  BSYNC B1 ;  /* 0x0000000000017941 */ /* 0x000fea0003800000 */
.L_x_222:
        /* <DEDUP_REMOVED lines=8> */
.L_x_225:
[----:B------:R-:W-:Y:S05]  /*d040*/  BSYNC B1 ;  /* 0x0000000000017941 */ /* 0x000fea0003800000 */
.L_x_224:
        /* <DEDUP_REMOVED lines=8> */
.L_x_227:
[----:B------:R-:W-:Y:S05]  /*d0d0*/  BSYNC B1 ;  /* 0x0000000000017941 */ /* 0x000fea0003800000 */
.L_x_226:
        /* <DEDUP_REMOVED lines=8> */
.L_x_229:
[----:B------:R-:W-:Y:S05]  /*d160*/  BSYNC B1 ;  /* 0x0000000000017941 */ /* 0x000fea0003800000 */
.L_x_228:
        /* <DEDUP_REMOVED lines=8> */
.L_x_231:
[----:B------:R-:W-:Y:S05]  /*d1f0*/  BSYNC B1 ;  /* 0x0000000000017941 */ /* 0x000fea0003800000 */
.L_x_230:
        /* <DEDUP_REMOVED lines=13> */
.L_x_233:
[----:B------:R-:W-:Y:S05]  /*d2d0*/  BSYNC B1 ;  /* 0x0000000000017941 */ /* 0x000fea0003800000 */
.L_x_232:
        /* <DEDUP_REMOVED lines=8> */
.L_x_235:
[----:B------:R-:W-:Y:S05]  /*d360*/  BSYNC B1 ;  /* 0x0000000000017941 */ /* 0x000fea0003800000 */
.L_x_234:
        /* <DEDUP_REMOVED lines=8> */
.L_x_237:
[----:B------:R-:W-:Y:S05]  /*d3f0*/  BSYNC B1 ;  /* 0x0000000000017941 */ /* 0x000fea0003800000 */
.L_x_236:
        /* <DEDUP_REMOVED lines=8> */
.L_x_239:
[----:B------:R-:W-:Y:S05]  /*d480*/  BSYNC B1 ;  /* 0x0000000000017941 */ /* 0x000fea0003800000 */
.L_x_238:
        /* <DEDUP_REMOVED lines=8> */
.L_x_241:
[----:B------:R-:W-:Y:S05]  /*d510*/  BSYNC B1 ;  /* 0x0000000000017941 */ /* 0x000fea0003800000 */
.L_x_240:
        /* <DEDUP_REMOVED lines=13> */
.L_x_243:
[----:B------:R-:W-:Y:S05]  /*d5f0*/  BSYNC B1 ;  /* 0x0000000000017941 */ /* 0x000fea0003800000 */
.L_x_242:
        /* <DEDUP_REMOVED lines=8> */
.L_x_245:
[----:B------:R-:W-:Y:S05]  /*d680*/  BSYNC B1 ;  /* 0x0000000000017941 */ /* 0x000fea0003800000 */
.L_x_244:
        /* <DEDUP_REMOVED lines=8> */
.L_x_247:
[----:B------:R-:W-:Y:S05]  /*d710*/  BSYNC B1 ;  /* 0x0000000000017941 */ /* 0x000fea0003800000 */
.L_x_246:
        /* <DEDUP_REMOVED lines=8> */
.L_x_249:
[----:B------:R-:W-:Y:S05]  /*d7a0*/  BSYNC B1 ;  /* 0x0000000000017941 */ /* 0x000fea0003800000 */
.L_x_248:
        /* <DEDUP_REMOVED lines=8> */
.L_x_251:
[----:B------:R-:W-:Y:S05]  /*d830*/  BSYNC B1 ;  /* 0x0000000000017941 */ /* 0x000fea0003800000 */
.L_x_250:
        /* <DEDUP_REMOVED lines=13> */
.L_x_253:
[----:B------:R-:W-:Y:S05]  /*d910*/  BSYNC B1 ;  /* 0x0000000000017941 */ /* 0x000fea0003800000 */
.L_x_252:
        /* <DEDUP_REMOVED lines=8> */
.L_x_255:
[----:B------:R-:W-:Y:S05]  /*d9a0*/  BSYNC B1 ;  /* 0x0000000000017941 */ /* 0x000fea0003800000 */
.L_x_254:
        /* <DEDUP_REMOVED lines=8> */
.L_x_257:
[----:B------:R-:W-:Y:S05]  /*da30*/  BSYNC B1 ;  /* 0x0000000000017941 */ /* 0x000fea0003800000 */
.L_x_256:
        /* <DEDUP_REMOVED lines=8> */
.L_x_259:
[----:B------:R-:W-:Y:S05]  /*dac0*/  BSYNC B1 ;  /* 0x0000000000017941 */ /* 0x000fea0003800000 */
.L_x_258:
        /* <DEDUP_REMOVED lines=8> */
.L_x_261:
[----:B------:R-:W-:Y:S05]  /*db50*/  BSYNC B1 ;  /* 0x0000000000017941 */ /* 0x000fea0003800000 */
.L_x_260:
        /* <DEDUP_REMOVED lines=13> */
.L_x_263:
[----:B------:R-:W-:Y:S05]  /*dc30*/  BSYNC B1 ;  /* 0x0000000000017941 */ /* 0x000fea0003800000 */
.L_x_262:
        /* <DEDUP_REMOVED lines=8> */
.L_x_265:
[----:B------:R-:W-:Y:S05]  /*dcc0*/  BSYNC B1 ;  /* 0x0000000000017941 */ /* 0x000fea0003800000 */
.L_x_264:
        /* <DEDUP_REMOVED lines=8> */
.L_x_267:
[----:B------:R-:W-:Y:S05]  /*dd50*/  BSYNC B1 ;  /* 0x0000000000017941 */ /* 0x000fea0003800000 */
.L_x_266:
        /* <DEDUP_REMOVED lines=8> */
.L_x_269:
[----:B------:R-:W-:Y:S05]  /*dde0*/  BSYNC B1 ;  /* 0x0000000000017941 */ /* 0x000fea0003800000 */
.L_x_268:
        /* <DEDUP_REMOVED lines=8> */
.L_x_271:
[----:B------:R-:W-:Y:S05]  /*de70*/  BSYNC B1 ;  /* 0x0000000000017941 */ /* 0x000fea0003800000 */
.L_x_270:
[----:B-1----:R-:W2:Y:S01]  /*de80*/  LDL.LU R3, [R1+0x1e0] ;  /* 0x0001e00001037983 */ /* 0x002ea20000300800 */
[C---:B------:R-:W-:Y:S01]  /*de90*/  ISETP.LT.OR P2, PT, R0.reuse, 0xf2, !P1 ;  /* 0x000000f20000780c */ /* 0x040fe20004f41670 */
[----:B------:R-:W-:Y:S01]  /*dea0*/  BSSY B1, `(.L_x_272) ;  /* 0x000000c000017945 */ /* 0x000fe20003800000 */
[----:B------:R-:W-:Y:S02]  /*deb0*/  ISETP.LT.OR P6, PT, R0, 0xf9, !P1 ;  /* 0x000000f90000780c */ /* 0x000fe40004fc1670 */
[----:B------:R-:W-:Y:S02]  /*dec0*/  IADD3 R161, P3, R158, 0x80, RZ ;  /* 0x000000809ea17810 */ /* 0x000fe40007f7e0ff */
        /* <DEDUP_REMOVED lines=9> */
.L_x_273:
[----:B------:R-:W-:Y:S05]  /*df60*/  BSYNC B1 ;  /* 0x0000000000017941 */ /* 0x000fea0003800000 */
.L_x_272:
        /* <DEDUP_REMOVED lines=8> */
.L_x_275:
[----:B------:R-:W-:Y:S05]  /*dff0*/  BSYNC B1 ;  /* 0x0000000000017941 */ /* 0x000fea0003800000 */
.L_x_274:
        /* <DEDUP_REMOVED lines=8> */
.L_x_277:
[----:B------:R-:W-:Y:S05]  /*e080*/  BSYNC B1 ;  /* 0x0000000000017941 */ /* 0x000fea0003800000 */
.L_x_276:
        /* <DEDUP_REMOVED lines=8> */
.L_x_279:
[----:B------:R-:W-:Y:S05]  /*e110*/  BSYNC B1 ;  /* 0x0000000000017941 */ /* 0x000fea0003800000 */
.L_x_278:
[----:B-1----:R-:W2:Y:S01]  /*e120*/  LDL.LU R3, [R1+0x1f0] ;  /* 0x0001f00001037983 */ /* 0x002ea20000300800 */
[----:B------:R-:W-:Y:S01]  /*e130*/  BSSY B1, `(.L_x_280) ;  /* 0x0000008000017945 */ /* 0x000fe20003800000 */
[----:B------:R-:W-:-:S04]  /*e140*/  IMAD.WIDE.U32 R158, R161, R20, R156 ;  /* 0x00000014a19e7225 */ /* 0x000fc800078e009c */
[----:B--2---:R-:W-:-:S05]  /*e150*/  @!P6 IMAD R3, R3, R17, R2 ;  /* 0x000000110303e224 */ /* 0x004fca00078e0202 */
[----:B------:R1:W-:Y:S01]  /*e160*/  @!P6 STG.E.U8 desc[UR36][R4.64+0xf8], R3 ;  /* 0x0000f8030400e986 */ /* 0x0003e2000c101124 */
[----:B------:R-:W-:Y:S05]  /*e170*/  @P1 BRA `(.L_x_281) ;  /* 0x00000000000c1947 */ /* 0x000fea0003800000 */
[----:B------:R-:W1:Y:S02]  /*e180*/  LDG.E.U8 R16, desc[UR36][R14.64+0xf9] ;  /* 0x0000f9240e107981 */ /* 0x000e64000c1e1100 */
[----:B-1----:R-:W-:-:S05]  /*e190*/  PRMT R3, R16, 0x8880, RZ ;  /* 0x0000888010037816 */ /* 0x002fca00000000ff */
[----:B------:R-:W-:-:S07]  /*e1a0*/  IMAD R2, R3, R18, RZ ;  /* 0x0000001203027224 */ /* 0x000fce00078e02ff */
.L_x_281:
[----:B------:R-:W-:Y:S05]  /*e1b0*/  BSYNC B1 ;  /* 0x0000000000017941 */ /* 0x000fea0003800000 */
.L_x_280:
[----:B-1----:R-:W2:Y:S01]  /*e1c0*/  LDL.LU R3, [R1+0x1f4] ;  /* 0x0001f40001037983 */ /* 0x002ea20000300800 */
[----:B------:R-:W-:Y:S01]  /*e1d0*/  IMAD.WIDE.U32 R156, R161, R20, R152 ;  /* 0x00000014a19c7225 */ /* 0x000fe200078e0098 */
[----:B0-----:R-:W-:Y:S01]  /*e1e0*/  IADD3.X R15, RZ, UR9, RZ, P3, !PT ;  /* 0x00000009ff0f7c10 */ /* 0x001fe20009ffe4ff */
[----:B------:R-:W-:Y:S01]  /*e1f0*/  BSSY B1, `(.L_x_282) ;  /* 0x000000e000017945 */ /* 0x000fe20003800000 */
[----:B------:R-:W-:Y:S02]  /*e200*/  ISETP.GE.AND P2, PT, R19, 0x81, PT ;  /* 0x000000811300780c */ /* 0x000fe40003f46270 */
[----:B------:R-:W-:Y:S01]  /*e210*/  IADD3 R154, P5, P4, R154, R22, R158 ;  /* 0x000000169a9a7210 */ /* 0x000fe20007cbe09e */
[----:B------:R-:W-:Y:S01]  /*e220*/  IMAD R20, R15, R20, RZ ;  /* 0x000000140f147224 */ /* 0x000fe200078e02ff */
[----:B------:R-:W-:Y:S02]  /*e230*/  ISETP.LT.OR P6, PT, R0, 0x1, !P2 ;  /* 0x000000010000780c */ /* 0x000fe400057c1670 */
[----:B------:R-:W-:Y:S01]  /*e240*/  IADD3 R14, P3, R156, R22, RZ ;  /* 0x000000169c0e7210 */ /* 0x000fe20007f7e0ff */
[----:B--2---:R-:W-:-:S05]  /*e250*/  @!P1 IMAD R3, R3, R17, R2 ;  /* 0x0000001103039224 */ /* 0x004fca00078e0202 */
[----:B------:R0:W-:Y:S01]  /*e260*/  @!P1 STG.E.U8 desc[UR36][R4.64+0xf9], R3 ;  /* 0x0000f90304009986 */ /* 0x0001e2000c101124 */
[C---:B------:R-:W-:Y:S02]  /*e270*/  ISETP.LT.OR P1, PT, R0.reuse, 0xf9, !P0 ;  /* 0x000000f90000780c */ /* 0x040fe40004721670 */
[----:B------:R-:W-:-:S11]  /*e280*/  ISETP.LT.OR P0, PT, R0, 0xfa, !P0 ;  /* 0x000000fa0000780c */ /* 0x000fd60004701670 */
[----:B0-----:R-:W-:Y:S05]  /*e290*/  @P1 BRA `(.L_x_283) ;  /* 0x00000000000c1947 */ /* 0x001fea0003800000 */
[----:B------:R-:W2:Y:S02]  /*e2a0*/  LDG.E.U8 R16, desc[UR36][R12.64+0xf8] ;  /* 0x0000f8240c107981 */ /* 0x000ea4000c1e1100 */
[----:B--2---:R-:W-:-:S05]  /*e2b0*/  PRMT R3, R16, 0x8880, RZ ;  /* 0x0000888010037816 */ /* 0x004fca00000000ff */
[----:B------:R-:W-:-:S07]  /*e2c0*/  IMAD R2, R3, R18, RZ ;  /* 0x0000001203027224 */ /* 0x000fce00078e02ff */
.L_x_283:
[----:B------:R-:W-:Y:S05]  /*e2d0*/  BSYNC B1 ;  /* 0x0000000000017941 */ /* 0x000fea0003800000 */
.L_x_282:
[----:B------:R-:W2:Y:S01]  /*e2e0*/  LDL.LU R3, [R1+0x1f8] ;  /* 0x0001f80001037983 */ /* 0x000ea20000300800 */
[----:B------:R-:W-:Y:S01]  /*e2f0*/  BSSY B1, `(.L_x_284) ;  /* 0x0000008000017945 */ /* 0x000fe20003800000 */
[----:B------:R-:W-:Y:S02]  /*e300*/  IMAD R21, R161, R21, R20 ;  /* 0x00000015a1157224 */ /* 0x000fe400078e0214 */
[----:B--2---:R-:W-:-:S05]  /*e310*/  @!P1 IMAD R3, R3, R17, R2 ;  /* 0x0000001103039224 */ /* 0x004fca00078e0202 */
[----:B------:R0:W-:Y:S01]  /*e320*/  @!P1 STG.E.U8 desc[UR36][R10.64+0xf8], R3 ;  /* 0x0000f8030a009986 */ /* 0x0001e2000c101124 */
[----:B------:R-:W-:Y:S05]  /*e330*/  @P0 BRA `(.L_x_285) ;  /* 0x00000000000c0947 */ /* 0x000fea0003800000 */
[----:B------:R-:W0:Y:S02]  /*e340*/  LDG.E.U8 R16, desc[UR36][R12.64+0xf9] ;  /* 0x0000f9240c107981 */ /* 0x000e24000c1e1100 */
[----:B0-----:R-:W-:-:S05]  /*e350*/  PRMT R3, R16, 0x8880, RZ ;  /* 0x0000888010037816 */ /* 0x001fca00000000ff */
[----:B------:R-:W-:-:S07]  /*e360*/  IMAD R2, R3, R18, RZ ;  /* 0x0000001203027224 */ /* 0x000fce00078e02ff */
.L_x_285:
[----:B------:R-:W-:Y:S05]  /*e370*/  BSYNC B1 ;  /* 0x0000000000017941 */ /* 0x000fea0003800000 */
.L_x_284:
[----:B0-----:R-:W2:Y:S01]  /*e380*/  LDL.LU R3, [R1+0x1fc] ;  /* 0x0001fc0001037983 */ /* 0x001ea20000300800 */
[----:B------:R-:W-:Y:S01]  /*e390*/  BSSY B1, `(.L_x_286) ;  /* 0x0000009000017945 */ /* 0x000fe20003800000 */
[----:B------:R-:W-:Y:S01]  /*e3a0*/  IADD3.X R15, R23, R157, R21, P3, !PT ;  /* 0x0000009d170f7210 */ /* 0x000fe20001ffe415 */
[----:B------:R-:W-:Y:S02]  /*e3b0*/  IMAD.IADD R158, R21, 0x1, R159 ;  /* 0x00000001159e7824 */ /* 0x000fe400078e029f */
[----:B--2---:R-:W-:-:S05]  /*e3c0*/  @!P0 IMAD R3, R3, R17, R2 ;  /* 0x0000001103038224 */ /* 0x004fca00078e0202 */
[----:B------:R0:W-:Y:S01]  /*e3d0*/  @!P0 STG.E.U8 desc[UR36][R10.64+0xf9], R3 ;  /* 0x0000f9030a008986 */ /* 0x0001e2000c101124 */
[----:B------:R-:W-:Y:S05]  /*e3e0*/  @P6 BRA `(.L_x_287) ;  /* 0x00000000000c6947 */ /* 0x000fea0003800000 */
[----:B------:R-:W0:Y:S02]  /*e3f0*/  LDG.E.U8 R16, desc[UR36][R14.64] ;  /* 0x000000240e107981 */ /* 0x000e24000c1e1100 */
[----:B0-----:R-:W-:-:S05]  /*e400*/  PRMT R3, R16, 0x8880, RZ ;  /* 0x0000888010037816 */ /* 0x001fca00000000ff */
[----:B------:R-:W-:-:S07]  /*e410*/  IMAD R2, R3, R18, RZ ;  /* 0x0000001203027224 */ /* 0x000fce00078e02ff */
.L_x_287:
[----:B------:R-:W-:Y:S05]  /*e420*/  BSYNC B1 ;  /* 0x0000000000017941 */ /* 0x000fea0003800000 */
.L_x_286:
[----:B------:R-:W-:Y:S01]  /*e430*/  ISETP.LT.OR P3, PT, R0, 0x2, !P2 ;  /* 0x000000020000780c */ /* 0x000fe20005761670 */
[----:B0-----:R-:W-:Y:S01]  /*e440*/  @!P6 IMAD R3, R24, R17, R2 ;  /* 0x000000111803e224 */ /* 0x001fe200078e0202 */
[----:B------:R-:W-:Y:S01]  /*e450*/  ISETP.GE.AND P0, PT, R19, 0x89, PT ;  /* 0x000000891300780c */ /* 0x000fe20003f06270 */
[----:B------:R-:W-:Y:S01]  /*e460*/  BSSY B1, `(.L_x_288) ;  /* 0x000000b000017945 */ /* 0x000fe20003800000 */
[----:B------:R-:W-:Y:S02]  /*e470*/  IADD3.X R155, R153, R23, R158, P5, P4 ;  /* 0x00000017999b7210 */ /* 0x000fe40002fe849e */
[----:B------:R0:W-:Y:S01]  /*e480*/  @!P6 STG.E.U8 desc[UR36][R6.64], R3 ;  /* 0x000000030600e986 */ /* 0x0001e2000c101124 */
[C---:B------:R-:W-:Y:S02]  /*e490*/  ISETP.LT.OR P4, PT, R0.reuse, 0x1, !P0 ;  /* 0x000000010000780c */ /* 0x040fe40004781670 */
[C---:B------:R-:W-:Y:S02]  /*e4a0*/  ISETP.LT.OR P5, PT, R0.reuse, 0x2, !P0 ;  /* 0x000000020000780c */ /* 0x040fe400047a1670 */
[----:B------:R-:W-:-:S02]  /*e4b0*/  ISETP.LT.OR P6, PT, R0, 0x9, !P2 ;  /* 0x000000090000780c */ /* 0x000fc400057c1670 */
[----:B------:R-:W-:Y:S01]  /*e4c0*/  ISETP.LT.OR P1, PT, R0, 0xa, !P2 ;  /* 0x0000000a0000780c */ /* 0x000fe20005721670 */
[----:B------:R-:W-:-:S12]  /*e4d0*/  @P3 BRA `(.L_x_289) ;  /* 0x00000000000c3947 */ /* 0x000fd80003800000 */
[----:B------:R-:W0:Y:S02]  /*e4e0*/  LDG.E.U8 R16, desc[UR36][R14.64+0x1] ;  /* 0x000001240e107981 */ /* 0x000e24000c1e1100 */
[----:B0-----:R-:W-:-:S05]  /*e4f0*/  PRMT R3, R16, 0x8880, RZ ;  /* 0x0000888010037816 */ /* 0x001fca00000000ff */
[----:B------:R-:W-:-:S07]  /*e500*/  IMAD R2, R3, R18, RZ ;  /* 0x0000001203027224 */ /* 0x000fce00078e02ff */
.L_x_289:
[----:B------:R-:W-:Y:S05]  /*e510*/  BSYNC B1 ;  /* 0x0000000000017941 */ /* 0x000fea0003800000 */
.L_x_288:
[----:B------:R-:W-:Y:S01]  /*e520*/  @!P3 IMAD R25, R25, R17, R2 ;  /* 0x000000111919b224 */ /* 0x000fe200078e0202 */
[----:B------:R-:W-:Y:S04]  /*e530*/  BSSY B1, `(.L_x_290) ;  /* 0x0000006000017945 */ /* 0x000fe80003800000 */
[----:B------:R1:W-:Y:S01]  /*e540*/  @!P3 STG.E.U8 desc[UR36][R6.64+0x1], R25 ;  /* 0x000001190600b986 */ /* 0x0003e2000c101124 */
[----:B------:R-:W-:Y:S05]  /*e550*/  @P4 BRA `(.L_x_291) ;  /* 0x00000000000c4947 */ /* 0x000fea0003800000 */
[----:B------:R-:W0:Y:S02]  /*e560*/  LDG.E.U8 R16, desc[UR36][R154.64] ;  /* 0x000000249a107981 */ /* 0x000e24000c1e1100 */
[----:B0-----:R-:W-:-:S05]  /*e570*/  PRMT R3, R16, 0x8880, RZ ;  /* 0x0000888010037816 */ /* 0x001fca00000000ff */
[----:B------:R-:W-:-:S07]  /*e580*/  IMAD R2, R3, R18, RZ ;  /* 0x0000001203027224 */ /* 0x000fce00078e02ff */
.L_x_291:
[----:B------:R-:W-:Y:S05]  /*e590*/  BSYNC B1 ;  /* 0x0000000000017941 */ /* 0x000fea0003800000 */
.L_x_290:
[----:B0-----:R-:W-:Y:S01]  /*e5a0*/  @!P4 IMAD R3, R26, R17, R2 ;  /* 0x000000111a03c224 */ /* 0x001fe200078e0202 */
[----:B------:R-:W-:Y:S04]  /*e5b0*/  BSSY B1, `(.L_x_292) ;  /* 0x0000006000017945 */ /* 0x000fe80003800000 */
[----:B------:R0:W-:Y:S01]  /*e5c0*/  @!P4 STG.E.U8 desc[UR36][R8.64], R3 ;  /* 0x000000030800c986 */ /* 0x0001e2000c101124 */
[----:B------:R-:W-:Y:S05]  /*e5d0*/  @P5 BRA `(.L_x_293) ;  /* 0x00000000000c5947 */ /* 0x000fea0003800000 */
[----:B------:R-:W0:Y:S02]  /*e5e0*/  LDG.E.U8 R16, desc[UR36][R154.64+0x1] ;  /* 0x000001249a107981 */ /* 0x000e24000c1e1100 */
[----:B0-----:R-:W-:-:S05]  /*e5f0*/  PRMT R3, R16, 0x8880, RZ ;  /* 0x0000888010037816 */ /* 0x001fca00000000ff */
[----:B------:R-:W-:-:S07]  /*e600*/  IMAD R2, R3, R18, RZ ;  /* 0x0000001203027224 */ /* 0x000fce00078e02ff */
.L_x_293:
[----:B------:R-:W-:Y:S05]  /*e610*/  BSYNC B1 ;  /* 0x0000000000017941 */ /* 0x000fea0003800000 */
.L_x_292:
[----:B------:R-:W-:Y:S01]  /*e620*/  @!P5 IMAD R27, R27, R17, R2 ;  /* 0x000000111b1bd224 */ /* 0x000fe200078e0202 */
[----:B------:R-:W-:Y:S04]  /*e630*/  BSSY B1, `(.L_x_294) ;  /* 0x0000006000017945 */ /* 0x000fe80003800000 */
[----:B------:R2:W-:Y:S01]  /*e640*/  @!P5 STG.E.U8 desc[UR36][R8.64+0x1], R27 ;  /* 0x0000011b0800d986 */ /* 0x0005e2000c101124 */
[----:B------:R-:W-:Y:S05]  /*e650*/  @P6 BRA `(.L_x_295) ;  /* 0x00000000000c6947 */ /* 0x000fea0003800000 */
[----:B------:R-:W0:Y:S02]  /*e660*/  LDG.E.U8 R16, desc[UR36][R14.64+0x8] ;  /* 0x000008240e107981 */ /* 0x000e24000c1e1100 */
[----:B0-----:R-:W-:-:S05]  /*e670*/  PRMT R3, R16, 0x8880, RZ ;  /* 0x0000888010037816 */ /* 0x001fca00000000ff */
[----:B------:R-:W-:-:S07]  /*e680*/  IMAD R2, R3, R18, RZ ;  /* 0x0000001203027224 */ /* 0x000fce00078e02ff */
.L_x_295:
[----:B------:R-:W-:Y:S05]  /*e690*/  BSYNC B1 ;  /* 0x0000000000017941 */ /* 0x000fea0003800000 */
.L_x_294:
[----:B0-----:R-:W-:Y:S01]  /*e6a0*/  @!P6 IMAD R3, R28, R17, R2 ;  /* 0x000000111c03e224 */ /* 0x001fe200078e0202 */
[----:B------:R-:W-:Y:S04]  /*e6b0*/  BSSY B1, `(.L_x_296) ;  /* 0x0000006000017945 */ /* 0x000fe80003800000 */
[----:B------:R0:W-:Y:S01]  /*e6c0*/  @!P6 STG.E.U8 desc[UR36][R6.64+0x8], R3 ;  /* 0x000008030600e986 */ /* 0x0001e2000c101124 */
[----:B------:R-:W-:Y:S05]  /*e6d0*/  @P1 BRA `(.L_x_297) ;  /* 0x00000000000c1947 */ /* 0x000fea0003800000 */
[----:B------:R-:W0:Y:S02]  /*e6e0*/  LDG.E.U8 R16, desc[UR36][R14.64+0x9] ;  /* 0x000009240e107981 */ /* 0x000e24000c1e1100 */
[----:B0-----:R-:W-:-:S05]  /*e6f0*/  PRMT R3, R16, 0x8880, RZ ;  /* 0x0000888010037816 */ /* 0x001fca00000000ff */
[----:B------:R-:W-:-:S07]  /*e700*/  IMAD R2, R3, R18, RZ ;  /* 0x0000001203027224 */ /* 0x000fce00078e02ff */
.L_x_297:
[----:B------:R-:W-:Y:S05]  /*e710*/  BSYNC B1 ;  /* 0x0000000000017941 */ /* 0x000fea0003800000 */
.L_x_296:
[C---:B------:R-:W-:Y:S01]  /*e720*/  ISETP.LT.OR P4, PT, R0.reuse, 0x9, !P0 ;  /* 0x000000090000780c */ /* 0x040fe20004781670 */
[----:B------:R-:W-:Y:S01]  /*e730*/  @!P1 IMAD R29, R29, R17, R2 ;  /* 0x000000111d1d9224 */ /* 0x000fe200078e0202 */
[----:B------:R-:W-:Y:S01]  /*e740*/  BSSY B1, `(.L_x_298) ;  /* 0x000000a000017945 */ /* 0x000fe20003800000 */
[C---:B------:R-:W-:Y:S02]  /*e750*/  ISETP.LT.OR P3, PT, R0.reuse, 0xa, !P0 ;  /* 0x0000000a0000780c */ /* 0x040fe40004761670 */
[C---:B------:R-:W-:Y:S01]  /*e760*/  ISETP.LT.OR P5, PT, R0.reuse, 0x11, !P2 ;  /* 0x000000110000780c */ /* 0x040fe200057a1670 */
[----:B------:R3:W-:Y:S01]  /*e770*/  @!P1 STG.E.U8 desc[UR36][R6.64+0x9], R29 ;  /* 0x0000091d06009986 */ /* 0x0007e2000c101124 */
[C---:B------:R-:W-:Y:S02]  /*e780*/  ISETP.LT.OR P6, PT, R0.reuse, 0x12, !P2 ;  /* 0x000000120000780c */ /* 0x040fe400057c1670 */
[----:B------:R-:W-:-:S04]  /*e790*/  ISETP.LT.OR P1, PT, R0, 0x11, !P0 ;  /* 0x000000110000780c */ /* 0x000fc80004721670 */
[----:B------:R-:W-:Y:S09]  /*e7a0*/  @P4 BRA `(.L_x_299) ;  /* 0x00000000000c4947 */ /* 0x000ff20003800000 */
[----:B------:R-:W0:Y:S02]  /*e7b0*/  LDG.E.U8 R16, desc[UR36][R154.64+0x8] ;  /* 0x000008249a107981 */ /* 0x000e24000c1e1100 */
[----:B0-----:R-:W-:-:S05]  /*e7c0*/  PRMT R3, R16, 0x8880, RZ ;  /* 0x0000888010037816 */ /* 0x001fca00000000ff */
[----:B------:R-:W-:-:S07]  /*e7d0*/  IMAD R2, R3, R18, RZ ;  /* 0x0000001203027224 */ /* 0x000fce00078e02ff */
.L_x_299:
[----:B------:R-:W-:Y:S05]  /*e7e0*/  BSYNC B1 ;  /* 0x0000000000017941 */ /* 0x000fea0003800000 */
.L_x_298:
[----:B0-----:R-:W-:Y:S01]  /*e7f0*/  @!P4 IMAD R3, R30, R17, R2 ;  /* 0x000000111e03c224 */ /* 0x001fe200078e0202 */
[----:B------:R-:W-:Y:S04]  /*e800*/  BSSY B1, `(.L_x_300) ;  /* 0x0000006000017945 */ /* 0x000fe80003800000 */
[----:B------:R0:W-:Y:S01]  /*e810*/  @!P4 STG.E.U8 desc[UR36][R8.64+0x8], R3 ;  /* 0x000008030800c986 */ /* 0x0001e2000c101124 */
[----:B------:R-:W-:Y:S05]  /*e820*/  @P3 BRA `(.L_x_301) ;  /* 0x00000000000c3947 */ /* 0x000fea0003800000 */
[----:B------:R-:W0:Y:S02]  /*e830*/  LDG.E.U8 R16, desc[UR36][R154.64+0x9] ;  /* 0x000009249a107981 */ /* 0x000e24000c1e1100 */
[----:B0-----:R-:W-:-:S05]  /*e840*/  PRMT R3, R16, 0x8880, RZ ;  /* 0x0000888010037816 */ /* 0x001fca00000000ff */
[----:B------:R-:W-:-:S07]  /*e850*/  IMAD R2, R3, R18, RZ ;  /* 0x0000001203027224 */ /* 0x000fce00078e02ff */
.L_x_301:
[----:B------:R-:W-:Y:S05]  /*e860*/  BSYNC B1 ;  /* 0x0000000000017941 */ /* 0x000fea0003800000 */
.L_x_300:
[----:B------:R-:W-:Y:S01]  /*e870*/  @!P3 IMAD R31, R31, R17, R2 ;  /* 0x000000111f1fb224 */ /* 0x000fe200078e0202 */
[----:B------:R-:W-:Y:S04]  /*e880*/  BSSY B1, `(.L_x_302) ;  /* 0x0000006000017945 */ /* 0x000fe80003800000 */
[----:B------:R4:W-:Y:S01]  /*e890*/  @!P3 STG.E.U8 desc[UR36][R8.64+0x9], R31 ;  /* 0x0000091f0800b986 */ /* 0x0009e2000c101124 */
[----:B------:R-:W-:Y:S05]  /*e8a0*/  @P5 BRA `(.L_x_303) ;  /* 0x00000000000c5947 */ /* 0x000fea0003800000 */
[----:B------:R-:W0:Y:S02]  /*e8b0*/  LDG.E.U8 R16, desc[UR36][R14.64+0x10] ;  /* 0x000010240e107981 */ /* 0x000e24000c1e1100 */
[----:B0-----:R-:W-:-:S05]  /*e8c0*/  PRMT R3, R16, 0x8880, RZ ;  /* 0x0000888010037816 */ /* 0x001fca00000000ff */
[----:B------:R-:W-:-:S07]  /*e8d0*/  IMAD R2, R3, R18, RZ ;  /* 0x0000001203027224 */ /* 0x000fce00078e02ff */
.L_x_303:
[----:B------:R-:W-:Y:S05]  /*e8e0*/  BSYNC B1 ;  /* 0x0000000000017941 */ /* 0x000fea0003800000 */
.L_x_302:
[----:B0-----:R-:W-:Y:S01]  /*e8f0*/  @!P5 IMAD R3, R32, R17, R2 ;  /* 0x000000112003d224 */ /* 0x001fe200078e0202 */
[----:B------:R-:W-:Y:S04]  /*e900*/  BSSY B1, `(.L_x_304) ;  /* 0x0000006000017945 */ /* 0x000fe80003800000 */
[----:B------:R0:W-:Y:S01]  /*e910*/  @!P5 STG.E.U8 desc[UR36][R6.64+0x10], R3 ;  /* 0x000010030600d986 */ /* 0x0001e2000c101124 */
[----:B------:R-:W-:Y:S05]  /*e920*/  @P6 BRA `(.L_x_305) ;  /* 0x00000000000c6947 */ /* 0x000fea0003800000 */
[----:B------:R-:W0:Y:S02]  /*e930*/  LDG.E.U8 R16, desc[UR36][R14.64+0x11] ;  /* 0x000011240e107981 */ /* 0x000e24000c1e1100 */
[----:B0-----:R-:W-:-:S05]  /*e940*/  PRMT R3, R16, 0x8880, RZ ;  /* 0x0000888010037816 */ /* 0x001fca00000000ff */
[----:B------:R-:W-:-:S07]  /*e950*/  IMAD R2, R3, R18, RZ ;  /* 0x0000001203027224 */ /* 0x000fce00078e02ff */
.L_x_305:
[----:B------:R-:W-:Y:S05]  /*e960*/  BSYNC B1 ;  /* 0x0000000000017941 */ /* 0x000fea0003800000 */
.L_x_304:
[----:B------:R-:W-:Y:S01]  /*e970*/  @!P6 IMAD R33, R33, R17, R2 ;  /* 0x000000112121e224 */ /* 0x000fe200078e0202 */
[----:B------:R-:W-:Y:S04]  /*e980*/  BSSY B1, `(.L_x_306) ;  /* 0x0000006000017945 */ /* 0x000fe80003800000 */
[----:B------:R0:W-:Y:S01]  /*e990*/  @!P6 STG.E.U8 desc[UR36][R6.64+0x11], R33 ;  /* 0x000011210600e986 */ /* 0x0001e2000c101124 */
[----:B------:R-:W-:Y:S05]  /*e9a0*/  @P1 BRA `(.L_x_307) ;  /* 0x00000000000c1947 */ /* 0x000fea0003800000 */
[----:B------:R-:W0:Y:S02]  /*e9b0*/  LDG.E.U8 R16, desc[UR36][R154.64+0x10] ;  /* 0x000010249a107981 */ /* 0x000e24000c1e1100 */
[----:B0-----:R-:W-:-:S05]  /*e9c0*/  PRMT R3, R16, 0x8880, RZ ;  /* 0x0000888010037816 */ /* 0x001fca00000000ff */
[----:B------:R-:W-:-:S07]  /*e9d0*/  IMAD R2, R3, R18, RZ ;  /* 0x0000001203027224 */ /* 0x000fce00078e02ff */
.L_x_307:
[----:B------:R-:W-:Y:S05]  /*e9e0*/  BSYNC B1 ;  /* 0x0000000000017941 */ /* 0x000fea0003800000 */
.L_x_306:
[----:B------:R-:W-:Y:S01]  /*e9f0*/  ISETP.LT.OR P4, PT, R0, 0x12, !P0 ;  /* 0x000000120000780c */ /* 0x000fe20004781670 */
[----:B0-----:R-:W-:Y:S01]  /*ea00*/  @!P1 IMAD R3, R34, R17, R2 ;  /* 0x0000001122039224 */ /* 0x001fe200078e0202 */
        /* <DEDUP_REMOVED lines=10> */
.L_x_309:
[----:B------:R-:W-:Y:S05]  /*eab0*/  BSYNC B1 ;  /* 0x0000000000017941 */ /* 0x000fea0003800000 */
.L_x_308:
[----:B------:R-:W-:Y:S01]  /*eac0*/  @!P4 IMAD R35, R35, R17, R2 ;  /* 0x000000112323c224 */ /* 0x000fe200078e0202 */
[----:B------:R-:W-:Y:S04]  /*ead0*/  BSSY B1, `(.L_x_310) ;  /* 0x0000006000017945 */ /* 0x000fe80003800000 */
[----:B------:R0:W-:Y:S01]  /*eae0*/  @!P4 STG.E.U8 desc[UR36][R8.64+0x11], R35 ;  /* 0x000011230800c986 */ /* 0x0001e2000c101124 */
[----:B------:R-:W-:Y:S05]  /*eaf0*/  @P3 BRA `(.L_x_311) ;  /* 0x00000000000c3947 */ /* 0x000fea0003800000 */
[----:B------:R-:W0:Y:S02]  /*eb00*/  LDG.E.U8 R16, desc[UR36][R14.64+0x18] ;  /* 0x000018240e107981 */ /* 0x000e24000c1e1100 */
[----:B0-----:R-:W-:-:S05]  /*eb10*/  PRMT R3, R16, 0x8880, RZ ;  /* 0x0000888010037816 */ /* 0x001fca00000000ff */
[----:B------:R-:W-:-:S07]  /*eb20*/  IMAD R2, R3, R18, RZ ;  /* 0x0000001203027224 */ /* 0x000fce00078e02ff */
.L_x_311:
[----:B------:R-:W-:Y:S05]  /*eb30*/  BSYNC B1 ;  /* 0x0000000000017941 */ /* 0x000fea0003800000 */
.L_x_310:
[----:B0-----:R-:W-:Y:S01]  /*eb40*/  @!P3 IMAD R3, R36, R17, R2 ;  /* 0x000000112403b224 */ /* 0x001fe200078e0202 */
[----:B------:R-:W-:Y:S04]  /*eb50*/  BSSY B1, `(.L_x_312) ;  /* 0x0000006000017945 */ /* 0x000fe80003800000 */
[----:B------:R0:W-:Y:S01]  /*eb60*/  @!P3 STG.E.U8 desc[UR36][R6.64+0x18], R3 ;  /* 0x000018030600b986 */ /* 0x0001e2000c101124 */
[----:B------:R-:W-:Y:S05]  /*eb70*/  @P5 BRA `(.L_x_313) ;  /* 0x00000000000c5947 */ /* 0x000fea0003800000 */
[----:B------:R-:W0:Y:S02]  /*eb80*/  LDG.E.U8 R16, desc[UR36][R14.64+0x19] ;  /* 0x000019240e107981 */ /* 0x000e24000c1e1100 */
[----:B0-----:R-:W-:-:S05]  /*eb90*/  PRMT R3, R16, 0x8880, RZ ;  /* 0x0000888010037816 */ /* 0x001fca00000000ff */
[----:B------:R-:W-:-:S07]  /*eba0*/  IMAD R2, R3, R18, RZ ;  /* 0x0000001203027224 */ /* 0x000fce00078e02ff */
.L_x_313:
[----:B------:R-:W-:Y:S05]  /*ebb0*/  BSYNC B1 ;  /* 0x0000000000017941 */ /* 0x000fea0003800000 */
.L_x_312:
[----:B------:R-:W-:Y:S01]  /*ebc0*/  @!P5 IMAD R37, R37, R17, R2 ;  /* 0x000000112525d224 */ /* 0x000fe200078e0202 */
[----:B------:R-:W-:Y:S04]  /*ebd0*/  BSSY B1, `(.L_x_314) ;  /* 0x0000006000017945 */ /* 0x000fe80003800000 */
[----:B------:R0:W-:Y:S01]  /*ebe0*/  @!P5 STG.E.U8 desc[UR36][R6.64+0x19], R37 ;  /* 0x000019250600d986 */ /* 0x0001e2000c101124 */
[----:B------:R-:W-:Y:S05]  /*ebf0*/  @P6 BRA `(.L_x_315) ;  /* 0x00000000000c6947 */ /* 0x000fea0003800000 */
[----:B------:R-:W0:Y:S02]  /*ec00*/  LDG.E.U8 R16, desc[UR36][R154.64+0x18] ;  /* 0x000018249a107981 */ /* 0x000e24000c1e1100 */
[----:B0-----:R-:W-:-:S05]  /*ec10*/  PRMT R3, R16, 0x8880, RZ ;  /* 0x0000888010037816 */ /* 0x001fca00000000ff */
[----:B------:R-:W-:-:S07]  /*ec20*/  IMAD R2, R3, R18, RZ ;  /* 0x0000001203027224 */ /* 0x000fce00078e02ff */
.L_x_315:
[----:B------:R-:W-:Y:S05]  /*ec30*/  BSYNC B1 ;  /* 0x0000000000017941 */ /* 0x000fea0003800000 */
.L_x_314:
[----:B0-----:R-:W-:Y:S01]  /*ec40*/  @!P6 IMAD R3, R38, R17, R2 ;  /* 0x000000112603e224 */ /* 0x001fe200078e0202 */
[----:B------:R-:W-:Y:S04]  /*ec50*/  BSSY B1, `(.L_x_316) ;  /* 0x0000006000017945 */ /* 0x000fe80003800000 */
[----:B------:R0:W-:Y:S01]  /*ec60*/  @!P6 STG.E.U8 desc[UR36][R8.64+0x18], R3 ;  /* 0x000018030800e986 */ /* 0x0001e2000c101124 */
[----:B------:R-:W-:Y:S05]  /*ec70*/  @P1 BRA `(.L_x_317) ;  /* 0x00000000000c1947 */ /* 0x000fea0003800000 */
[----:B------:R-:W0:Y:S02]  /*ec80*/  LDG.E.U8 R16, desc[UR36][R154.64+0x19] ;  /* 0x000019249a107981 */ /* 0x000e24000c1e1100 */
[----:B0-----:R-:W-:-:S05]  /*ec90*/  PRMT R3, R16, 0x8880, RZ ;  /* 0x0000888010037816 */ /* 0x001fca00000000ff */
[----:B------:R-:W-:-:S07]  /*eca0*/  IMAD R2, R3, R18, RZ ;  /* 0x0000001203027224 */ /* 0x000fce00078e02ff */
.L_x_317:
[----:B------:R-:W-:Y:S05]  /*ecb0*/  BSYNC B1 ;  /* 0x0000000000017941 */ /* 0x000fea0003800000 */
.L_x_316:
        /* <DEDUP_REMOVED lines=12> */
.L_x_319:
[----:B------:R-:W-:Y:S05]  /*ed80*/  BSYNC B1 ;  /* 0x0000000000017941 */ /* 0x000fea0003800000 */
.L_x_318:
[----:B0-----:R-:W-:Y:S01]  /*ed90*/  @!P4 IMAD R3, R40, R17, R2 ;  /* 0x000000112803c224 */ /* 0x001fe200078e0202 */
[----:B------:R-:W-:Y:S04]  /*eda0*/  BSSY B1, `(.L_x_320) ;  /* 0x0000006000017945 */ /* 0x000fe80003800000 */
[----:B------:R0:W-:Y:S01]  /*edb0*/  @!P4 STG.E.U8 desc[UR36][R6.64+0x20], R3 ;  /* 0x000020030600c986 */ /* 0x0001e2000c101124 */
[----:B------:R-:W-:Y:S05]  /*edc0*/  @P3 BRA `(.L_x_321) ;  /* 0x00000000000c3947 */ /* 0x000fea0003800000 */
[----:B------:R-:W0:Y:S02]  /*edd0*/  LDG.E.U8 R16, desc[UR36][R14.64+0x21] ;  /* 0x000021240e107981 */ /* 0x000e24000c1e1100 */
[----:B0-----:R-:W-:-:S05]  /*ede0*/  PRMT R3, R16, 0x8880, RZ ;  /* 0x0000888010037816 */ /* 0x001fca00000000ff */
[----:B------:R-:W-:-:S07]  /*edf0*/  IMAD R2, R3, R18, RZ ;  /* 0x0000001203027224 */ /* 0x000fce00078e02ff */
.L_x_321:
[----:B------:R-:W-:Y:S05]  /*ee00*/  BSYNC B1 ;  /* 0x0000000000017941 */ /* 0x000fea0003800000 */
.L_x_320:
[----:B------:R-:W-:Y:S01]  /*ee10*/  @!P3 IMAD R41, R41, R17, R2 ;  /* 0x000000112929b224 */ /* 0x000fe200078e0202 */
[----:B------:R-:W-:Y:S04]  /*ee20*/  BSSY B1, `(.L_x_322) ;  /* 0x0000006000017945 */ /* 0x000fe80003800000 */
[----:B------:R0:W-:Y:S01]  /*ee30*/  @!P3 STG.E.U8 desc[UR36][R6.64+0x21], R41 ;  /* 0x000021290600b986 */ /* 0x0001e2000c101124 */
[----:B------:R-:W-:Y:S05]  /*ee40*/  @P5 BRA `(.L_x_323) ;  /* 0x00000000000c5947 */ /* 0x000fea0003800000 */
[----:B------:R-:W0:Y:S02]  /*ee50*/  LDG.E.U8 R16, desc[UR36][R154.64+0x20] ;  /* 0x000020249a107981 */ /* 0x000e24000c1e1100 */
[----:B0-----:R-:W-:-:S05]  /*ee60*/  PRMT R3, R16, 0x8880, RZ ;  /* 0x0000888010037816 */ /* 0x001fca00000000ff */
[----:B------:R-:W-:-:S07]  /*ee70*/  IMAD R2, R3, R18, RZ ;  /* 0x0000001203027224 */ /* 0x000fce00078e02ff */
.L_x_323:
[----:B------:R-:W-:Y:S05]  /*ee80*/  BSYNC B1 ;  /* 0x0000000000017941 */ /* 0x000fea0003800000 */
.L_x_322:
[----:B0-----:R-:W-:Y:S01]  /*ee90*/  @!P5 IMAD R3, R42, R17, R2 ;  /* 0x000000112a03d224 */ /* 0x001fe200078e0202 */
[----:B------:R-:W-:Y:S04]  /*eea0*/  BSSY B1, `(.L_x_324) ;  /* 0x0000006000017945 */ /* 0x000fe80003800000 */
[----:B------:R0:W-:Y:S01]  /*eeb0*/  @!P5 STG.E.U8 desc[UR36][R8.64+0x20], R3 ;  /* 0x000020030800d986 */ /* 0x0001e2000c101124 */
[----:B------:R-:W-:Y:S05]  /*eec0*/  @P6 BRA `(.L_x_325) ;  /* 0x00000000000c6947 */ /* 0x000fea0003800000 */
[----:B------:R-:W0:Y:S02]  /*eed0*/  LDG.E.U8 R16, desc[UR36][R154.64+0x21] ;  /* 0x000021249a107981 */ /* 0x000e24000c1e1100 */
[----:B0-----:R-:W-:-:S05]  /*eee0*/  PRMT R3, R16, 0x8880, RZ ;  /* 0x0000888010037816 */ /* 0x001fca00000000ff */
[----:B------:R-:W-:-:S07]  /*eef0*/  IMAD R2, R3, R18, RZ ;  /* 0x0000001203027224 */ /* 0x000fce00078e02ff */
.L_x_325:
[----:B------:R-:W-:Y:S05]  /*ef00*/  BSYNC B1 ;  /* 0x0000000000017941 */ /* 0x000fea0003800000 */
.L_x_324:
[----:B------:R-:W-:Y:S01]  /*ef10*/  @!P6 IMAD R43, R43, R17, R2 ;  /* 0x000000112b2be224 */ /* 0x000fe200078e0202 */
[----:B------:R-:W-:Y:S04]  /*ef20*/  BSSY B1, `(.L_x_326) ;  /* 0x0000006000017945 */ /* 0x000fe80003800000 */
[----:B------:R0:W-:Y:S01]  /*ef30*/  @!P6 STG.E.U8 desc[UR36][R8.64+0x21], R43 ;  /* 0x0000212b0800e986 */ /* 0x0001e2000c101124 */
[----:B------:R-:W-:Y:S05]  /*ef40*/  @P1 BRA `(.L_x_327) ;  /* 0x00000000000c1947 */ /* 0x000fea0003800000 */
[----:B------:R-:W0:Y:S02]  /*ef50*/  LDG.E.U8 R16, desc[UR36][R14.64+0x28] ;  /* 0x000028240e107981 */ /* 0x000e24000c1e1100 */
[----:B0-----:R-:W-:-:S05]  /*ef60*/  PRMT R3, R16, 0x8880, RZ ;  /* 0x0000888010037816 */ /* 0x001fca00000000ff */
[----:B------:R-:W-:-:S07]  /*ef70*/  IMAD R2, R3, R18, RZ ;  /* 0x0000001203027224 */ /* 0x000fce00078e02ff */
.L_x_327:
[----:B------:R-:W-:Y:S05]  /*ef80*/  BSYNC B1 ;  /* 0x0000000000017941 */ /* 0x000fea0003800000 */
.L_x_326:
        /* <DEDUP_REMOVED lines=12> */
.L_x_329:
[----:B------:R-:W-:Y:S05]  /*f050*/  BSYNC B1 ;  /* 0x0000000000017941 */ /* 0x000fea0003800000 */
.L_x_328:
[----:B------:R-:W-:Y:S01]  /*f060*/  @!P4 IMAD R45, R45, R17, R2 ;  /* 0x000000112d2dc224 */ /* 0x000fe200078e0202 */
[----:B------:R-:W-:Y:S04]  /*f070*/  BSSY B1, `(.L_x_330) ;  /* 0x0000006000017945 */ /* 0x000fe80003800000 */
[----:B------:R0:W-:Y:S01]  /*f080*/  @!P4 STG.E.U8 desc[UR36][R6.64+0x29], R45 ;  /* 0x0000292d0600c986 */ /* 0x0001e2000c101124 */
[----:B------:R-:W-:Y:S05]  /*f090*/  @P3 BRA `(.L_x_331) ;  /* 0x00000000000c3947 */ /* 0x000fea0003800000 */
[----:B------:R-:W0:Y:S02]  /*f0a0*/  LDG.E.U8 R16, desc[UR36][R154.64+0x28] ;  /* 0x000028249a107981 */ /* 0x000e24000c1e1100 */
[----:B0-----:R-:W-:-:S05]  /*f0b0*/  PRMT R3, R16, 0x8880, RZ ;  /* 0x0000888010037816 */ /* 0x001fca00000000ff */
[----:B------:R-:W-:-:S07]  /*f0c0*/  IMAD R2, R3, R18, RZ ;  /* 0x0000001203027224 */ /* 0x000fce00078e02ff */
.L_x_331:
[----:B------:R-:W-:Y:S05]  /*f0d0*/  BSYNC B1 ;  /* 0x0000000000017941 */ /* 0x000fea0003800000 */
.L_x_330:
[----:B0-----:R-:W-:Y:S01]  /*f0e0*/  @!P3 IMAD R3, R46, R17, R2 ;  /* 0x000000112e03b224 */ /* 0x001fe200078e0202 */
[----:B------:R-:W-:Y:S04]  /*f0f0*/  BSSY B1, `(.L_x_332) ;  /* 0x0000006000017945 */ /* 0x000fe80003800000 */
[----:B------:R0:W-:Y:S01]  /*f100*/  @!P3 STG.E.U8 desc[UR36][R8.64+0x28], R3 ;  /* 0x000028030800b986 */ /* 0x0001e2000c101124 */
[----:B------:R-:W-:Y:S05]  /*f110*/  @P5 BRA `(.L_x_333) ;  /* 0x00000000000c5947 */ /* 0x000fea0003800000 */
[----:B------:R-:W0:Y:S02]  /*f120*/  LDG.E.U8 R16, desc[UR36][R154.64+0x29] ;  /* 0x000029249a107981 */ /* 0x000e24000c1e1100 */
[----:B0-----:R-:W-:-:S05]  /*f130*/  PRMT R3, R16, 0x8880, RZ ;  /* 0x0000888010037816 */ /* 0x001fca00000000ff */
[----:B------:R-:W-:-:S07]  /*f140*/  IMAD R2, R3, R18, RZ ;  /* 0x0000001203027224 */ /* 0x000fce00078e02ff */
.L_x_333:
[----:B------:R-:W-:Y:S05]  /*f150*/  BSYNC B1 ;  /* 0x0000000000017941 */ /* 0x000fea0003800000 */
.L_x_332:
[----:B------:R-:W-:Y:S01]  /*f160*/  @!P5 IMAD R47, R47, R17, R2 ;  /* 0x000000112f2fd224 */ /* 0x000fe200078e0202 */
[----:B------:R-:W-:Y:S04]  /*f170*/  BSSY B1, `(.L_x_334) ;  /* 0x0000006000017945 */ /* 0x000fe80003800000 */
[----:B------:R0:W-:Y:S01]  /*f180*/  @!P5 STG.E.U8 desc[UR36][R8.64+0x29], R47 ;  /* 0x0000292f0800d986 */ /* 0x0001e2000c101124 */
[----:B------:R-:W-:Y:S05]  /*f190*/  @P6 BRA `(.L_x_335) ;  /* 0x00000000000c6947 */ /* 0x000fea0003800000 */
[----:B------:R-:W0:Y:S02]  /*f1a0*/  LDG.E.U8 R16, desc[UR36][R14.64+0x30] ;  /* 0x000030240e107981 */ /* 0x000e24000c1e1100 */
[----:B0-----:R-:W-:-:S05]  /*f1b0*/  PRMT R3, R16, 0x8880, RZ ;  /* 0x0000888010037816 */ /* 0x001fca00000000ff */
[----:B------:R-:W-:-:S07]  /*f1c0*/  IMAD R2, R3, R18, RZ ;  /* 0x0000001203027224 */ /* 0x000fce00078e02ff */
.L_x_335:
[----:B------:R-:W-:Y:S05]  /*f1d0*/  BSYNC B1 ;  /* 0x0000000000017941 */ /* 0x000fea0003800000 */
.L_x_334:
[----:B0-----:R-:W-:Y:S01]  /*f1e0*/  @!P6 IMAD R3, R48, R17, R2 ;  /* 0x000000113003e224 */ /* 0x001fe200078e0202 */
[----:B------:R-:W-:Y:S04]  /*f1f0*/  BSSY B1, `(.L_x_336) ;  /* 0x0000006000017945 */ /* 0x000fe80003800000 */
[----:B------:R0:W-:Y:S01]  /*f200*/  @!P6 STG.E.U8 desc[UR36][R6.64+0x30], R3 ;  /* 0x000030030600e986 */ /* 0x0001e2000c101124 */
[----:B------:R-:W-:Y:S05]  /*f210*/  @P1 BRA `(.L_x_337) ;  /* 0x00000000000c1947 */ /* 0x000fea0003800000 */
[----:B------:R-:W0:Y:S02]  /*f220*/  LDG.E.U8 R16, desc[UR36][R14.64+0x31] ;  /* 0x000031240e107981 */ /* 0x000e24000c1e1100 */
[----:B0-----:R-:W-:-:S05]  /*f230*/  PRMT R3, R16, 0x8880, RZ ;  /* 0x0000888010037816 */ /* 0x001fca00000000ff */
[----:B------:R-:W-:-:S07]  /*f240*/  IMAD R2, R3, R18, RZ ;  /* 0x0000001203027224 */ /* 0x000fce00078e02ff */
.L_x_337:
[----:B------:R-:W-:Y:S05]  /*f250*/  BSYNC B1 ;  /* 0x0000000000017941 */ /* 0x000fea0003800000 */
.L_x_336:
        /* <DEDUP_REMOVED lines=12> */
.L_x_339:
[----:B------:R-:W-:Y:S05]  /*f320*/  BSYNC B1 ;  /* 0x0000000000017941 */ /* 0x000fea0003800000 */
.L_x_338:
[----:B0-----:R-:W-:Y:S01]  /*f330*/  @!P4 IMAD R3, R50, R17, R2 ;  /* 0x000000113203c224 */ /* 0x001fe200078e0202 */
[----:B------:R-:W-:Y:S04]  /*f340*/  BSSY B1, `(.L_x_340) ;  /* 0x0000006000017945 */ /* 0x000fe80003800000 */
[----:B------:R0:W-:Y:S01]  /*f350*/  @!P4 STG.E.U8 desc[UR36][R8.64+0x30], R3 ;  /* 0x000030030800c986 */ /* 0x0001e2000c101124 */
[----:B------:R-:W-:Y:S05]  /*f360*/  @P3 BRA `(.L_x_341) ;  /* 0x00000000000c3947 */ /* 0x000fea0003800000 */
[----:B------:R-:W0:Y:S02]  /*f370*/  LDG.E.U8 R16, desc[UR36][R154.64+0x31] ;  /* 0x000031249a107981 */ /* 0x000e24000c1e1100 */
[----:B0-----:R-:W-:-:S05]  /*f380*/  PRMT R3, R16, 0x8880, RZ ;  /* 0x0000888010037816 */ /* 0x001fca00000000ff */
[----:B------:R-:W-:-:S07]  /*f390*/  IMAD R2, R3, R18, RZ ;  /* 0x0000001203027224 */ /* 0x000fce00078e02ff */
.L_x_341:
[----:B------:R-:W-:Y:S05]  /*f3a0*/  BSYNC B1 ;  /* 0x0000000000017941 */ /* 0x000fea0003800000 */
.L_x_340:
[----:B------:R-:W-:Y:S01]  /*f3b0*/  @!P3 IMAD R51, R51, R17, R2 ;  /* 0x000000113333b224 */ /* 0x000fe200078e0202 */
[----:B------:R-:W-:Y:S04]  /*f3c0*/  BSSY B1, `(.L_x_342) ;  /* 0x0000006000017945 */ /* 0x000fe80003800000 */
[----:B------:R0:W-:Y:S01]  /*f3d0*/  @!P3 STG.E.U8 desc[UR36][R8.64+0x31], R51 ;  /* 0x000031330800b986 */ /* 0x0001e2000c101124 */
[----:B------:R-:W-:Y:S05]  /*f3e0*/  @P5 BRA `(.L_x_343) ;  /* 0x00000000000c5947 */ /* 0x000fea0003800000 */
[----:B------:R-:W0:Y:S02]  /*f3f0*/  LDG.E.U8 R16, desc[UR36][R14.64+0x38] ;  /* 0x000038240e107981 */ /* 0x000e24000c1e1100 */
[----:B0-----:R-:W-:-:S05]  /*f400*/  PRMT R3, R16, 0x8880, RZ ;  /* 0x0000888010037816 */ /* 0x001fca00000000ff */
[----:B------:R-:W-:-:S07]  /*f410*/  IMAD R2, R3, R18, RZ ;  /* 0x0000001203027224 */ /* 0x000fce00078e02ff */
.L_x_343:
[----:B------:R-:W-:Y:S05]  /*f420*/  BSYNC B1 ;  /* 0x0000000000017941 */ /* 0x000fea0003800000 */
.L_x_342:
[----:B0-----:R-:W-:Y:S01]  /*f430*/  @!P5 IMAD R3, R52, R17, R2 ;  /* 0x000000113403d224 */ /* 0x001fe200078e0202 */
[----:B------:R-:W-:Y:S04]  /*f440*/  BSSY B1, `(.L_x_344) ;  /* 0x0000006000017945 */ /* 0x000fe80003800000 */
[----:B------:R0:W-:Y:S01]  /*f450*/  @!P5 STG.E.U8 desc[UR36][R6.64+0x38], R3 ;  /* 0x000038030600d986 */ /* 0x0001e2000c101124 */
[----:B------:R-:W-:Y:S05]  /*f460*/  @P6 BRA `(.L_x_345) ;  /* 0x00000000000c6947 */ /* 0x000fea0003800000 */
[----:B------:R-:W0:Y:S02]  /*f470*/  LDG.E.U8 R16, desc[UR36][R14.64+0x39] ;  /* 0x000039240e107981 */ /* 0x000e24000c1e1100 */
[----:B0-----:R-:W-:-:S05]  /*f480*/  PRMT R3, R16, 0x8880, RZ ;  /* 0x0000888010037816 */ /* 0x001fca00000000ff */
[----:B------:R-:W-:-:S07]  /*f490*/  IMAD R2, R3, R18, RZ ;  /* 0x0000001203027224 */ /* 0x000fce00078e02ff */
.L_x_345:
[----:B------:R-:W-:Y:S05]  /*f4a0*/  BSYNC B1 ;  /* 0x0000000000017941 */ /* 0x000fea0003800000 */
.L_x_344:
[----:B------:R-:W-:Y:S01]  /*f4b0*/  @!P6 IMAD R53, R53, R17, R2 ;  /* 0x000000113535e224 */ /* 0x000fe200078e0202 */
[----:B------:R-:W-:Y:S04]  /*f4c0*/  BSSY B1, `(.L_x_346) ;  /* 0x0000006000017945 */ /* 0x000fe80003800000 */
[----:B------:R0:W-:Y:S01]  /*f4d0*/  @!P6 STG.E.U8 desc[UR36][R6.64+0x39], R53 ;  /* 0x000039350600e986 */ /* 0x0001e2000c101124 */
[----:B------:R-:W-:Y:S05]  /*f4e0*/  @P1 BRA `(.L_x_347) ;  /* 0x00000000000c1947 */ /* 0x000fea0003800000 */
[----:B------:R-:W0:Y:S02]  /*f4f0*/  LDG.E.U8 R16, desc[UR36][R154.64+0x38] ;  /* 0x000038249a107981 */ /* 0x000e24000c1e1100 */
[----:B0-----:R-:W-:-:S05]  /*f500*/  PRMT R3, R16, 0x8880, RZ ;  /* 0x0000888010037816 */ /* 0x001fca00000000ff */
[----:B------:R-:W-:-:S07]  /*f510*/  IMAD R2, R3, R18, RZ ;  /* 0x0000001203027224 */ /* 0x000fce00078e02ff */
.L_x_347:
[----:B------:R-:W-:Y:S05]  /*f520*/  BSYNC B1 ;  /* 0x0000000000017941 */ /* 0x000fea0003800000 */
.L_x_346:
        /* <DEDUP_REMOVED lines=12> */
.L_x_349:
[----:B------:R-:W-:Y:S05]  /*f5f0*/  BSYNC B1 ;  /* 0x0000000000017941 */ /* 0x000fea0003800000 */
.L_x_348:
[----:B------:R-:W-:Y:S01]  /*f600*/  @!P4 IMAD R55, R55, R17, R2 ;  /* 0x000000113737c224 */ /* 0x000fe200078e0202 */
[----:B------:R-:W-:Y:S04]  /*f610*/  BSSY B1, `(.L_x_350) ;  /* 0x0000006000017945 */ /* 0x000fe80003800000 */
[----:B------:R0:W-:Y:S01]  /*f620*/  @!P4 STG.E.U8 desc[UR36][R8.64+0x39], R55 ;  /* 0x000039370800c986 */ /* 0x0001e2000c101124 */
[----:B------:R-:W-:Y:S05]  /*f630*/  @P3 BRA `(.L_x_351) ;  /* 0x00000000000c3947 */ /* 0x000fea0003800000 */
[----:B------:R-:W0:Y:S02]  /*f640*/  LDG.E.U8 R16, desc[UR36][R14.64+0x40] ;  /* 0x000040240e107981 */ /* 0x000e24000c1e1100 */
[----:B0-----:R-:W-:-:S05]  /*f650*/  PRMT R3, R16, 0x8880, RZ ;  /* 0x0000888010037816 */ /* 0x001fca00000000ff */
[----:B------:R-:W-:-:S07]  /*f660*/  IMAD R2, R3, R18, RZ ;  /* 0x0000001203027224 */ /* 0x000fce00078e02ff */
.L_x_351:
[----:B------:R-:W-:Y:S05]  /*f670*/  BSYNC B1 ;  /* 0x0000000000017941 */ /* 0x000fea0003800000 */
.L_x_350:
[----:B0-----:R-:W-:Y:S01]  /*f680*/  @!P3 IMAD R3, R56, R17, R2 ;  /* 0x000000113803b224 */ /* 0x001fe200078e0202 */
[----:B------:R-:W-:Y:S04]  /*f690*/  BSSY B1, `(.L_x_352) ;  /* 0x0000006000017945 */ /* 0x000fe80003800000 */
[----:B------:R0:W-:Y:S01]  /*f6a0*/  @!P3 STG.E.U8 desc[UR36][R6.64+0x40], R3 ;  /* 0x000040030600b986 */ /* 0x0001e2000c101124 */
[----:B------:R-:W-:Y:S05]  /*f6b0*/  @P5 BRA `(.L_x_353) ;  /* 0x00000000000c5947 */ /* 0x000fea0003800000 */
[----:B------:R-:W0:Y:S02]  /*f6c0*/  LDG.E.U8 R16, desc[UR36][R14.64+0x41] ;  /* 0x000041240e107981 */ /* 0x000e24000c1e1100 */
[----:B0-----:R-:W-:-:S05]  /*f6d0*/  PRMT R3, R16, 0x8880, RZ ;  /* 0x0000888010037816 */ /* 0x001fca00000000ff */
[----:B------:R-:W-:-:S07]  /*f6e0*/  IMAD R2, R3, R18, RZ ;  /* 0x0000001203027224 */ /* 0x000fce00078e02ff */
.L_x_353:
[----:B------:R-:W-:Y:S05]  /*f6f0*/  BSYNC B1 ;  /* 0x0000000000017941 */ /* 0x000fea0003800000 */
.L_x_352:
[----:B------:R-:W-:Y:S01]  /*f700*/  @!P5 IMAD R57, R57, R17, R2 ;  /* 0x000000113939d224 */ /* 0x000fe200078e0202 */
[----:B------:R-:W-:Y:S04]  /*f710*/  BSSY B1, `(.L_x_354) ;  /* 0x0000006000017945 */ /* 0x000fe80003800000 */
[----:B------:R0:W-:Y:S01]  /*f720*/  @!P5 STG.E.U8 desc[UR36][R6.64+0x41], R57 ;  /* 0x000041390600d986 */ /* 0x0001e2000c101124 */
[----:B------:R-:W-:Y:S05]  /*f730*/  @P6 BRA `(.L_x_355) ;  /* 0x00000000000c6947 */ /* 0x000fea0003800000 */
[----:B------:R-:W0:Y:S02]  /*f740*/  LDG.E.U8 R16, desc[UR36][R154.64+0x40] ;  /* 0x000040249a107981 */ /* 0x000e24000c1e1100 */
[----:B0-----:R-:W-:-:S05]  /*f750*/  PRMT R3, R16, 0x8880, RZ ;  /* 0x0000888010037816 */ /* 0x001fca00000000ff */
[----:B------:R-:W-:-:S07]  /*f760*/  IMAD R2, R3, R18, RZ ;  /* 0x0000001203027224 */ /* 0x000fce00078e02ff */
.L_x_355:
[----:B------:R-:W-:Y:S05]  /*f770*/  BSYNC B1 ;  /* 0x0000000000017941 */ /* 0x000fea0003800000 */
.L_x_354:
[----:B0-----:R-:W-:Y:S01]  /*f780*/  @!P6 IMAD R3, R58, R17, R2 ;  /* 0x000000113a03e224 */ /* 0x001fe200078e0202 */
[----:B------:R-:W-:Y:S04]  /*f790*/  BSSY B1, `(.L_x_356) ;  /* 0x0000006000017945 */ /* 0x000fe80003800000 */
[----:B------:R0:W-:Y:S01]  /*f7a0*/  @!P6 STG.E.U8 desc[UR36][R8.64+0x40], R3 ;  /* 0x000040030800e986 */ /* 0x0001e2000c101124 */
[----:B------:R-:W-:Y:S05]  /*f7b0*/  @P1 BRA `(.L_x_357) ;  /* 0x00000000000c1947 */ /* 0x000fea0003800000 */
[----:B------:R-:W0:Y:S02]  /*f7c0*/  LDG.E.U8 R16, desc[UR36][R154.64+0x41] ;  /* 0x000041249a107981 */ /* 0x000e24000c1e1100 */
[----:B0-----:R-:W-:-:S05]  /*f7d0*/  PRMT R3, R16, 0x8880, RZ ;  /* 0x0000888010037816 */ /* 0x001fca00000000ff */
[----:B------:R-:W-:-:S07]  /*f7e0*/  IMAD R2, R3, R18, RZ ;  /* 0x0000001203027224 */ /* 0x000fce00078e02ff */
.L_x_357:
[----:B------:R-:W-:Y:S05]  /*f7f0*/  BSYNC B1 ;  /* 0x0000000000017941 */ /* 0x000fea0003800000 */
.L_x_356:
        /* <DEDUP_REMOVED lines=12> */
.L_x_359:
[----:B------:R-:W-:Y:S05]  /*f8c0*/  BSYNC B1 ;  /* 0x0000000000017941 */ /* 0x000fea0003800000 */
.L_x_358:
[----:B0-----:R-:W-:Y:S01]  /*f8d0*/  @!P4 IMAD R3, R60, R17, R2 ;  /* 0x000000113c03c224 */ /* 0x001fe200078e0202 */
[----:B------:R-:W-:Y:S04]  /*f8e0*/  BSSY B1, `(.L_x_360) ;  /* 0x0000006000017945 */ /* 0x000fe80003800000 */
[----:B------:R0:W-:Y:S01]  /*f8f0*/  @!P4 STG.E.U8 desc[UR36][R6.64+0x48], R3 ;  /* 0x000048030600c986 */ /* 0x0001e2000c101124 */
[----:B------:R-:W-:Y:S05]  /*f900*/  @P3 BRA `(.L_x_361) ;  /* 0x00000000000c3947 */ /* 0x000fea0003800000 */
[----:B------:R-:W0:Y:S02]  /*f910*/  LDG.E.U8 R16, desc[UR36][R14.64+0x49] ;  /* 0x000049240e107981 */ /* 0x000e24000c1e1100 */
[----:B0-----:R-:W-:-:S05]  /*f920*/  PRMT R3, R16, 0x8880, RZ ;  /* 0x0000888010037816 */ /* 0x001fca00000000ff */
[----:B------:R-:W-:-:S07]  /*f930*/  IMAD R2, R3, R18, RZ ;  /* 0x0000001203027224 */ /* 0x000fce00078e02ff */
.L_x_361:
[----:B------:R-:W-:Y:S05]  /*f940*/  BSYNC B1 ;  /* 0x0000000000017941 */ /* 0x000fea0003800000 */
.L_x_360:
[----:B------:R-:W-:Y:S01]  /*f950*/  @!P3 IMAD R61, R61, R17, R2 ;  /* 0x000000113d3db224 */ /* 0x000fe200078e0202 */
[----:B------:R-:W-:Y:S04]  /*f960*/  BSSY B1, `(.L_x_362) ;  /* 0x0000006000017945 */ /* 0x000fe80003800000 */
[----:B------:R0:W-:Y:S01]  /*f970*/  @!P3 STG.E.U8 desc[UR36][R6.64+0x49], R61 ;  /* 0x0000493d0600b986 */ /* 0x0001e2000c101124 */
[----:B------:R-:W-:Y:S05]  /*f980*/  @P5 BRA `(.L_x_363) ;  /* 0x00000000000c5947 */ /* 0x000fea0003800000 */
[----:B------:R-:W0:Y:S02]  /*f990*/  LDG.E.U8 R16, desc[UR36][R154.64+0x48] ;  /* 0x000048249a107981 */ /* 0x000e24000c1e1100 */
[----:B0-----:R-:W-:-:S05]  /*f9a0*/  PRMT R3, R16, 0x8880, RZ ;  /* 0x0000888010037816 */ /* 0x001fca00000000ff */
[----:B------:R-:W-:-:S07]  /*f9b0*/  IMAD R2, R3, R18, RZ ;  /* 0x0000001203027224 */ /* 0x000fce00078e02ff */
.L_x_363:
[----:B------:R-:W-:Y:S05]  /*f9c0*/  BSYNC B1 ;  /* 0x0000000000017941 */ /* 0x000fea0003800000 */
.L_x_362:
[----:B0-----:R-:W-:Y:S01]  /*f9d0*/  @!P5 IMAD R3, R62, R17, R2 ;  /* 0x000000113e03d224 */ /* 0x001fe200078e0202 */
[----:B------:R-:W-:Y:S04]  /*f9e0*/  BSSY B1, `(.L_x_364) ;  /* 0x0000006000017945 */ /* 0x000fe80003800000 */
[----:B------:R0:W-:Y:S01]  /*f9f0*/  @!P5 STG.E.U8 desc[UR36][R8.64+0x48], R3 ;  /* 0x000048030800d986 */ /* 0x0001e2000c101124 */
[----:B------:R-:W-:Y:S05]  /*fa00*/  @P6 BRA `(.L_x_365) ;  /* 0x00000000000c6947 */ /* 0x000fea0003800000 */
[----:B------:R-:W0:Y:S02]  /*fa10*/  LDG.E.U8 R16, desc[UR36][R154.64+0x49] ;  /* 0x000049249a107981 */ /* 0x000e24000c1e1100 */
[----:B0-----:R-:W-:-:S05]  /*fa20*/  PRMT R3, R16, 0x8880, RZ ;  /* 0x0000888010037816 */ /* 0x001fca00000000ff */
[----:B------:R-:W-:-:S07]  /*fa30*/  IMAD R2, R3, R18, RZ ;  /* 0x0000001203027224 */ /* 0x000fce00078e02ff */
.L_x_365:
[----:B------:R-:W-:Y:S05]  /*fa40*/  BSYNC B1 ;  /* 0x0000000000017941 */ /* 0x000fea0003800000 */
.L_x_364:
[----:B------:R-:W-:Y:S01]  /*fa50*/  @!P6 IMAD R63, R63, R17, R2 ;  /* 0x000000113f3fe224 */ /* 0x000fe200078e0202 */
[----:B------:R-:W-:Y:S04]  /*fa60*/  BSSY B1, `(.L_x_366) ;  /* 0x0000006000017945 */ /* 0x000fe80003800000 */
[----:B------:R0:W-:Y:S01]  /*fa70*/  @!P6 STG.E.U8 desc[UR36][R8.64+0x49], R63 ;  /* 0x0000493f0800e986 */ /* 0x0001e2000c101124 */
[----:B------:R-:W-:Y:S05]  /*fa80*/  @P1 BRA `(.L_x_367) ;  /* 0x00000000000c1947 */ /* 0x000fea0003800000 */
[----:B------:R-:W0:Y:S02]  /*fa90*/  LDG.E.U8 R16, desc[UR36][R14.64+0x50] ;  /* 0x000050240e107981 */ /* 0x000e24000c1e1100 */
[----:B0-----:R-:W-:-:S05]  /*faa0*/  PRMT R3, R16, 0x8880, RZ ;  /* 0x0000888010037816 */ /* 0x001fca00000000ff */
[----:B------:R-:W-:-:S07]  /*fab0*/  IMAD R2, R3, R18, RZ ;  /* 0x0000001203027224 */ /* 0x000fce00078e02ff */
.L_x_367:
[----:B------:R-:W-:Y:S05]  /*fac0*/  BSYNC B1 ;  /* 0x0000000000017941 */ /* 0x000fea0003800000 */
.L_x_366:
        /* <DEDUP_REMOVED lines=12> */
.L_x_369:
[----:B------:R-:W-:Y:S05]  /*fb90*/  BSYNC B1 ;  /* 0x0000000000017941 */ /* 0x000fea0003800000 */
.L_x_368:
[----:B------:R-:W-:Y:S01]  /*fba0*/  @!P4 IMAD R65, R65, R17, R2 ;  /* 0x000000114141c224 */ /* 0x000fe200078e0202 */
[----:B------:R-:W-:Y:S04]  /*fbb0*/  BSSY B1, `(.L_x_370) ;  /* 0x0000006000017945 */ /* 0x000fe80003800000 */
[----:B------:R0:W-:Y:S01]  /*fbc0*/  @!P4 STG.E.U8 desc[UR36][R6.64+0x51], R65 ;  /* 0x000051410600c986 */ /* 0x0001e2000c101124 */
[----:B------:R-:W-:Y:S05]  /*fbd0*/  @P3 BRA `(.L_x_371) ;  /* 0x00000000000c3947 */ /* 0x000fea0003800000 */
[----:B------:R-:W0:Y:S02]  /*fbe0*/  LDG.E.U8 R16, desc[UR36][R154.64+0x50] ;  /* 0x000050249a107981 */ /* 0x000e24000c1e1100 */
[----:B0-----:R-:W-:-:S05]  /*fbf0*/  PRMT R3, R16, 0x8880, RZ ;  /* 0x0000888010037816 */ /* 0x001fca00000000ff */
[----:B------:R-:W-:-:S07]  /*fc00*/  IMAD R2, R3, R18, RZ ;  /* 0x0000001203027224 */ /* 0x000fce00078e02ff */
.L_x_371:
[----:B------:R-:W-:Y:S05]  /*fc10*/  BSYNC B1 ;  /* 0x0000000000017941 */ /* 0x000fea0003800000 */
.L_x_370:
[----:B0-----:R-:W-:Y:S01]  /*fc20*/  @!P3 IMAD R3, R66, R17, R2 ;  /* 0x000000114203b224 */ /* 0x001fe200078e0202 */
[----:B------:R-:W-:Y:S04]  /*fc30*/  BSSY B1, `(.L_x_372) ;  /* 0x0000006000017945 */ /* 0x000fe80003800000 */
[----:B------:R0:W-:Y:S01]  /*fc40*/  @!P3 STG.E.U8 desc[UR36][R8.64+0x50], R3 ;  /* 0x000050030800b986 */ /* 0x0001e2000c101124 */
[----:B------:R-:W-:Y:S05]  /*fc50*/  @P5 BRA `(.L_x_373) ;  /* 0x00000000000c5947 */ /* 0x000fea0003800000 */
[----:B------:R-:W0:Y:S02]  /*fc60*/  LDG.E.U8 R16, desc[UR36][R154.64+0x51] ;  /* 0x000051249a107981 */ /* 0x000e24000c1e1100 */
[----:B0-----:R-:W-:-:S05]  /*fc70*/  PRMT R3, R16, 0x8880, RZ ;  /* 0x0000888010037816 */ /* 0x001fca00000000ff */
[----:B------:R-:W-:-:S07]  /*fc80*/  IMAD R2, R3, R18, RZ ;  /* 0x0000001203027224 */ /* 0x000fce00078e02ff */
.L_x_373:
[----:B------:R-:W-:Y:S05]  /*fc90*/  BSYNC B1 ;  /* 0x0000000000017941 */ /* 0x000fea0003800000 */
.L_x_372:
[----:B------:R-:W-:Y:S01]  /*fca0*/  @!P5 IMAD R67, R67, R17, R2 ;  /* 0x000000114343d224 */ /* 0x000fe200078e0202 */
[----:B------:R-:W-:Y:S04]  /*fcb0*/  BSSY B1, `(.L_x_374) ;  /* 0x0000006000017945 */ /* 0x000fe80003800000 */
[----:B------:R0:W-:Y:S01]  /*fcc0*/  @!P5 STG.E.U8 desc[UR36][R8.64+0x51], R67 ;  /* 0x000051430800d986 */ /* 0x0001e2000c101124 */
[----:B------:R-:W-:Y:S05]  /*fcd0*/  @P6 BRA `(.L_x_375) ;  /* 0x00000000000c6947 */ /* 0x000fea0003800000 */
[----:B------:R-:W0:Y:S02]  /*fce0*/  LDG.E.U8 R16, desc[UR36][R14.64+0x58] ;  /* 0x000058240e107981 */ /* 0x000e24000c1e1100 */
[----:B0-----:R-:W-:-:S05]  /*fcf0*/  PRMT R3, R16, 0x8880, RZ ;  /* 0x0000888010037816 */ /* 0x001fca00000000ff */
[----:B------:R-:W-:-:S07]  /*fd00*/  IMAD R2, R3, R18, RZ ;  /* 0x0000001203027224 */ /* 0x000fce00078e02ff */
.L_x_375:
[----:B------:R-:W-:Y:S05]  /*fd10*/  BSYNC B1 ;  /* 0x0000000000017941 */ /* 0x000fea0003800000 */
.L_x_374:
[----:B0-----:R-:W-:Y:S01]  /*fd20*/  @!P6 IMAD R3, R68, R17, R2 ;  /* 0x000000114403e224 */ /* 0x001fe200078e0202 */
[----:B------:R-:W-:Y:S04]  /*fd30*/  BSSY B1, `(.L_x_376) ;  /* 0x0000006000017945 */ /* 0x000fe80003800000 */
[----:B------:R0:W-:Y:S01]  /*fd40*/  @!P6 STG.E.U8 desc[UR36][R6.64+0x58], R3 ;  /* 0x000058030600e986 */ /* 0x0001e2000c101124 */
[----:B------:R-:W-:Y:S05]  /*fd50*/  @P1 BRA `(.L_x_377) ;  /* 0x00000000000c1947 */ /* 0x000fea0003800000 */
[----:B------:R-:W0:Y:S02]  /*fd60*/  LDG.E.U8 R16, desc[UR36][R14.64+0x59] ;  /* 0x000059240e107981 */ /* 0x000e24000c1e1100 */
[----:B0-----:R-:W-:-:S05]  /*fd70*/  PRMT R3, R16, 0x8880, RZ ;  /* 0x0000888010037816 */ /* 0x001fca00000000ff */
[----:B------:R-:W-:-:S07]  /*fd80*/  IMAD R2, R3, R18, RZ ;  /* 0x0000001203027224 */ /* 0x000fce00078e02ff */
.L_x_377:
[----:B------:R-:W-:Y:S05]  /*fd90*/  BSYNC B1 ;  /* 0x0000000000017941 */ /* 0x000fea0003800000 */
.L_x_376:
        /* <DEDUP_REMOVED lines=12> */
.L_x_379:
[----:B------:R-:W-:Y:S05]  /*fe60*/  BSYNC B1 ;  /* 0x0000000000017941 */ /* 0x000fea0003800000 */
.L_x_378:
[----:B0-----:R-:W-:Y:S01]  /*fe70*/  @!P4 IMAD R3, R70, R17, R2 ;  /* 0x000000114603c224 */ /* 0x001fe200078e0202 */
[----:B------:R-:W-:Y:S04]  /*fe80*/  BSSY B1, `(.L_x_380) ;  /* 0x0000006000017945 */ /* 0x000fe80003800000 */
[----:B------:R0:W-:Y:S01]  /*fe90*/  @!P4 STG.E.U8 desc[UR36][R8.64+0x58], R3 ;  /* 0x000058030800c986 */ /* 0x0001e2000c101124 */
[----:B------:R-:W-:Y:S05]  /*fea0*/  @P3 BRA `(.L_x_381) ;  /* 0x00000000000c3947 */ /* 0x000fea0003800000 */
[----:B------:R-:W0:Y:S02]  /*feb0*/  LDG.E.U8 R16, desc[UR36][R154.64+0x59] ;  /* 0x000059249a107981 */ /* 0x000e24000c1e1100 */
[----:B0-----:R-:W-:-:S05]  /*fec0*/  PRMT R3, R16, 0x8880, RZ ;  /* 0x0000888010037816 */ /* 0x001fca00000000ff */
[----:B------:R-:W-:-:S07]  /*fed0*/  IMAD R2, R3, R18, RZ ;  /* 0x0000001203027224 */ /* 0x000fce00078e02ff */
.L_x_381:
[----:B------:R-:W-:Y:S05]  /*fee0*/  BSYNC B1 ;  /* 0x0000000000017941 */ /* 0x000fea0003800000 */
.L_x_380:
[----:B------:R-:W-:Y:S01]  /*fef0*/  @!P3 IMAD R71, R71, R17, R2 ;  /* 0x000000114747b224 */ /* 0x000fe200078e0202 */
[----:B------:R-:W-:Y:S04]  /*ff00*/  BSSY B1, `(.L_x_382) ;  /* 0x0000006000017945 */ /* 0x000fe80003800000 */
[----:B------:R0:W-:Y:S01]  /*ff10*/  @!P3 STG.E.U8 desc[UR36][R8.64+0x59], R71 ;  /* 0x000059470800b986 */ /* 0x0001e2000c101124 */
[----:B------:R-:W-:Y:S05]  /*ff20*/  @P5 BRA `(.L_x_383) ;  /* 0x00000000000c5947 */ /* 0x000fea0003800000 */
[----:B------:R-:W0:Y:S02]  /*ff30*/  LDG.E.U8 R16, desc[UR36][R14.64+0x60] ;  /* 0x000060240e107981 */ /* 0x000e24000c1e1100 */
[----:B0-----:R-:W-:-:S05]  /*ff40*/  PRMT R3, R16, 0x8880, RZ ;  /* 0x0000888010037816 */ /* 0x001fca00000000ff */
[----:B------:R-:W-:-:S07]  /*ff50*/  IMAD R2, R3, R18, RZ ;  /* 0x0000001203027224 */ /* 0x000fce00078e02ff */
.L_x_383:
[----:B------:R-:W-:Y:S05]  /*ff60*/  BSYNC B1 ;  /* 0x0000000000017941 */ /* 0x000fea0003800000 */
.L_x_382:
[----:B0-----:R-:W-:Y:S01]  /*ff70*/  @!P5 IMAD R3, R72, R17, R2 ;  /* 0x000000114803d224 */ /* 0x001fe200078e0202 */
[----:B------:R-:W-:Y:S04]  /*ff80*/  BSSY B1, `(.L_x_384) ;  /* 0x0000006000017945 */ /* 0x000fe80003800000 */
[----:B------:R0:W-:Y:S01]  /*ff90*/  @!P5 STG.E.U8 desc[UR36][R6.64+0x60], R3 ;  /* 0x000060030600d986 */ /* 0x0001e2000c101124 */
[----:B------:R-:W-:Y:S05]  /*ffa0*/  @P6 BRA `(.L_x_385) ;  /* 0x00000000000c6947 */ /* 0x000fea0003800000 */
[----:B------:R-:W0:Y:S02]  /*ffb0*/  LDG.E.U8 R16, desc[UR36][R14.64+0x61] ;  /* 0x000061240e107981 */ /* 0x000e24000c1e1100 */
[----:B0-----:R-:W-:-:S05]  /*ffc0*/  PRMT R3, R16, 0x8880, RZ ;  /* 0x0000888010037816 */ /* 0x001fca00000000ff */
[----:B------:R-:W-:-:S07]  /*ffd0*/  IMAD R2, R3, R18, RZ ;  /* 0x0000001203027224 */ /* 0x000fce00078e02ff */
.L_x_385:
[----:B------:R-:W-:Y:S05]  /*ffe0*/  BSYNC B1 ;  /* 0x0000000000017941 */ /* 0x000fea0003800000 */
.L_x_384:
[----:B------:R-:W-:Y:S01]  /*fff0*/  @!P6 IMAD R73, R73, R17, R2 ;  /* 0x000000114949e224 */ /* 0x000fe200078e0202 */
[----:B------:R-:W-:Y:S04]  /*10000*/  BSSY B1, `(.L_x_386) ;  /* 0x0000006000017945 */ /* 0x000fe80003800000 */
[----:B------:R0:W-:Y:S01]  /*10010*/  @!P6 STG.E.U8 desc[UR36][R6.64+0x61], R73 ;  /* 0x000061490600e986 */ /* 0x0001e2000c101124 */
[----:B------:R-:W-:Y:S05]  /*10020*/  @P1 BRA `(.L_x_387) ;  /* 0x00000000000c1947 */ /* 0x000fea0003800000 */
[----:B------:R-:W0:Y:S02]  /*10030*/  LDG.E.U8 R16, desc[UR36][R154.64+0x60] ;  /* 0x000060249a107981 */ /* 0x000e24000c1e1100 */
[----:B0-----:R-:W-:-:S05]  /*10040*/  PRMT R3, R16, 0x8880, RZ ;  /* 0x0000888010037816 */ /* 0x001fca00000000ff */
[----:B------:R-:W-:-:S07]  /*10050*/  IMAD R2, R3, R18, RZ ;  /* 0x0000001203027224 */ /* 0x000fce00078e02ff */
.L_x_387:
[----:B------:R-:W-:Y:S05]  /*10060*/  BSYNC B1 ;  /* 0x0000000000017941 */ /* 0x000fea0003800000 */
.L_x_386:
        /* <DEDUP_REMOVED lines=12> */
.L_x_389:
[----:B------:R-:W-:Y:S05]  /*10130*/  BSYNC B1 ;  /* 0x0000000000017941 */ /* 0x000fea0003800000 */
.L_x_388:
[----:B------:R-:W-:Y:S01]  /*10140*/  @!P4 IMAD R75, R75, R17, R2 ;  /* 0x000000114b4bc224 */ /* 0x000fe200078e0202 */
[----:B------:R-:W-:Y:S04]  /*10150*/  BSSY B1, `(.L_x_390) ;  /* 0x0000006000017945 */ /* 0x000fe80003800000 */
[----:B------:R0:W-:Y:S01]  /*10160*/  @!P4 STG.E.U8 desc[UR36][R8.64+0x61], R75 ;  /* 0x0000614b0800c986 */ /* 0x0001e2000c101124 */
[----:B------:R-:W-:Y:S05]  /*10170*/  @P3 BRA `(.L_x_391) ;  /* 0x00000000000c3947 */ /* 0x000fea0003800000 */
[----:B------:R-:W0:Y:S02]  /*10180*/  LDG.E.U8 R16, desc[UR36][R14.64+0x68] ;  /* 0x000068240e107981 */ /* 0x000e24000c1e1100 */
[----:B0-----:R-:W-:-:S05]  /*10190*/  PRMT R3, R16, 0x8880, RZ ;  /* 0x0000888010037816 */ /* 0x001fca00000000ff */
[----:B------:R-:W-:-:S07]  /*101a0*/  IMAD R2, R3, R18, RZ ;  /* 0x0000001203027224 */ /* 0x000fce00078e02ff */
.L_x_391:
[----:B------:R-:W-:Y:S05]  /*101b0*/  BSYNC B1 ;  /* 0x0000000000017941 */ /* 0x000fea0003800000 */
.L_x_390:
[----:B0-----:R-:W-:Y:S01]  /*101c0*/  @!P3 IMAD R3, R76, R17, R2 ;  /* 0x000000114c03b224 */ /* 0x001fe200078e0202 */
[----:B------:R-:W-:Y:S04]  /*101d0*/  BSSY B1, `(.L_x_392) ;  /* 0x0000006000017945 */ /* 0x000fe80003800000 */
[----:B------:R0:W-:Y:S01]  /*101e0*/  @!P3 STG.E.U8 desc[UR36][R6.64+0x68], R3 ;  /* 0x000068030600b986 */ /* 0x0001e2000c101124 */
[----:B------:R-:W-:Y:S05]  /*101f0*/  @P5 BRA `(.L_x_393) ;  /* 0x00000000000c5947 */ /* 0x000fea0003800000 */
[----:B------:R-:W0:Y:S02]  /*10200*/  LDG.E.U8 R16, desc[UR36][R14.64+0x69] ;  /* 0x000069240e107981 */ /* 0x000e24000c1e1100 */
[----:B0-----:R-:W-:-:S05]  /*10210*/  PRMT R3, R16, 0x8880, RZ ;  /* 0x0000888010037816 */ /* 0x001fca00000000ff */
[----:B------:R-:W-:-:S07]  /*10220*/  IMAD R2, R3, R18, RZ ;  /* 0x0000001203027224 */ /* 0x000fce00078e02ff */
.L_x_393:
[----:B------:R-:W-:Y:S05]  /*10230*/  BSYNC B1 ;  /* 0x0000000000017941 */ /* 0x000fea0003800000 */
.L_x_392:
[----:B------:R-:W-:Y:S01]  /*10240*/  @!P5 IMAD R77, R77, R17, R2 ;  /* 0x000000114d4dd224 */ /* 0x000fe200078e0202 */
[----:B------:R-:W-:Y:S04]  /*10250*/  BSSY B1, `(.L_x_394) ;  /* 0x0000006000017945 */ /* 0x000fe80003800000 */
[----:B------:R0:W-:Y:S01]  /*10260*/  @!P5 STG.E.U8 desc[UR36][R6.64+0x69], R77 ;  /* 0x0000694d0600d986 */ /* 0x0001e2000c101124 */
[----:B------:R-:W-:Y:S05]  /*10270*/  @P6 BRA `(.L_x_395) ;  /* 0x00000000000c6947 */ /* 0x000fea0003800000 */
[----:B------:R-:W0:Y:S02]  /*10280*/  LDG.E.U8 R16, desc[UR36][R154.64+0x68] ;  /* 0x000068249a107981 */ /* 0x000e24000c1e1100 */
[----:B0-----:R-:W-:-:S05]  /*10290*/  PRMT R3, R16, 0x8880, RZ ;  /* 0x0000888010037816 */ /* 0x001fca00000000ff */
[----:B------:R-:W-:-:S07]  /*102a0*/  IMAD R2, R3, R18, RZ ;  /* 0x0000001203027224 */ /* 0x000fce00078e02ff */
.L_x_395:
[----:B------:R-:W-:Y:S05]  /*102b0*/  BSYNC B1 ;  /* 0x0000000000017941 */ /* 0x000fea0003800000 */
.L_x_394:
[----:B0-----:R-:W-:Y:S01]  /*102c0*/  @!P6 IMAD R3, R78, R17, R2 ;  /* 0x000000114e03e224 */ /* 0x001fe200078e0202 */
[----:B------:R-:W-:Y:S04]  /*102d0*/  BSSY B1, `(.L_x_396) ;  /* 0x0000006000017945 */ /* 0x000fe80003800000 */
[----:B------:R0:W-:Y:S01]  /*102e0*/  @!P6 STG.E.U8 desc[UR36][R8.64+0x68], R3 ;  /* 0x000068030800e986 */ /* 0x0001e2000c101124 */
[----:B------:R-:W-:Y:S05]  /*102f0*/  @P1 BRA `(.L_x_397) ;  /* 0x00000000000c1947 */ /* 0x000fea0003800000 */
[----:B------:R-:W0:Y:S02]  /*10300*/  LDG.E.U8 R16, desc[UR36][R154.64+0x69] ;  /* 0x000069249a107981 */ /* 0x000e24000c1e1100 */
[----:B0-----:R-:W-:-:S05]  /*10310*/  PRMT R3, R16, 0x8880, RZ ;  /* 0x0000888010037816 */ /* 0x001fca00000000ff */
[----:B------:R-:W-:-:S07]  /*10320*/  IMAD R2, R3, R18, RZ ;  /* 0x0000001203027224 */ /* 0x000fce00078e02ff */
.L_x_397:
[----:B------:R-:W-:Y:S05]  /*10330*/  BSYNC B1 ;  /* 0x0000000000017941 */ /* 0x000fea0003800000 */
.L_x_396:
        /* <DEDUP_REMOVED lines=12> */
.L_x_399:
[----:B------:R-:W-:Y:S05]  /*10400*/  BSYNC B1 ;  /* 0x0000000000017941 */ /* 0x000fea0003800000 */
.L_x_398:
[----:B0-----:R-:W-:Y:S01]  /*10410*/  @!P4 IMAD R3, R80, R17, R2 ;  /* 0x000000115003c224 */ /* 0x001fe200078e0202 */
[----:B------:R-:W-:Y:S04]  /*10420*/  BSSY B1, `(.L_x_400) ;  /* 0x0000006000017945 */ /* 0x000fe80003800000 */
[----:B------:R0:W-:Y:S01]  /*10430*/  @!P4 STG.E.U8 desc[UR36][R6.64+0x70], R3 ;  /* 0x000070030600c986 */ /* 0x0001e2000c101124 */
[----:B------:R-:W-:Y:S05]  /*10440*/  @P3 BRA `(.L_x_401) ;  /* 0x00000000000c3947 */ /* 0x000fea0003800000 */
[----:B------:R-:W0:Y:S02]  /*10450*/  LDG.E.U8 R16, desc[UR36][R14.64+0x71] ;  /* 0x000071240e107981 */ /* 0x000e24000c1e1100 */
[----:B0-----:R-:W-:-:S05]  /*10460*/  PRMT R3, R16, 0x8880, RZ ;  /* 0x0000888010037816 */ /* 0x001fca00000000ff */
[----:B------:R-:W-:-:S07]  /*10470*/  IMAD R2, R3, R18, RZ ;  /* 0x0000001203027224 */ /* 0x000fce00078e02ff */
.L_x_401:
[----:B------:R-:W-:Y:S05]  /*10480*/  BSYNC B1 ;  /* 0x0000000000017941 */ /* 0x000fea0003800000 */
.L_x_400:
[----:B------:R-:W-:Y:S01]  /*10490*/  @!P3 IMAD R81, R81, R17, R2 ;  /* 0x000000115151b224 */ /* 0x000fe200078e0202 */
[----:B------:R-:W-:Y:S04]  /*104a0*/  BSSY B1, `(.L_x_402) ;  /* 0x0000006000017945 */ /* 0x000fe80003800000 */
[----:B------:R0:W-:Y:S01]  /*104b0*/  @!P3 STG.E.U8 desc[UR36][R6.64+0x71], R81 ;  /* 0x000071510600b986 */ /* 0x0001e2000c101124 */
[----:B------:R-:W-:Y:S05]  /*104c0*/  @P5 BRA `(.L_x_403) ;  /* 0x00000000000c5947 */ /* 0x000fea0003800000 */
[----:B------:R-:W0:Y:S02]  /*104d0*/  LDG.E.U8 R16, desc[UR36][R154.64+0x70] ;  /* 0x000070249a107981 */ /* 0x000e24000c1e1100 */
[----:B0-----:R-:W-:-:S05]  /*104e0*/  PRMT R3, R16, 0x8880, RZ ;  /* 0x0000888010037816 */ /* 0x001fca00000000ff */
[----:B------:R-:W-:-:S07]  /*104f0*/  IMAD R2, R3, R18, RZ ;  /* 0x0000001203027224 */ /* 0x000fce00078e02ff */
.L_x_403:
[----:B------:R-:W-:Y:S05]  /*10500*/  BSYNC B1 ;  /* 0x0000000000017941 */ /* 0x000fea0003800000 */
.L_x_402:
[----:B0-----:R-:W-:Y:S01]  /*10510*/  @!P5 IMAD R3, R82, R17, R2 ;  /* 0x000000115203d224 */ /* 0x001fe200078e0202 */
[----:B------:R-:W-:Y:S04]  /*10520*/  BSSY B1, `(.L_x_404) ;  /* 0x0000006000017945 */ /* 0x000fe80003800000 */
[----:B------:R0:W-:Y:S01]  /*10530*/  @!P5 STG.E.U8 desc[UR36][R8.64+0x70], R3 ;  /* 0x000070030800d986 */ /* 0x0001e2000c101124 */
[----:B------:R-:W-:Y:S05]  /*10540*/  @P6 BRA `(.L_x_405) ;  /* 0x00000000000c6947 */ /* 0x000fea0003800000 */
[----:B------:R-:W0:Y:S02]  /*10550*/  LDG.E.U8 R16, desc[UR36][R154.64+0x71] ;  /* 0x000071249a107981 */ /* 0x000e24000c1e1100 */
[----:B0-----:R-:W-:-:S05]  /*10560*/  PRMT R3, R16, 0x8880, RZ ;  /* 0x0000888010037816 */ /* 0x001fca00000000ff */
[----:B------:R-:W-:-:S07]  /*10570*/  IMAD R2, R3, R18, RZ ;  /* 0x0000001203027224 */ /* 0x000fce00078e02ff */
.L_x_405:
[----:B------:R-:W-:Y:S05]  /*10580*/  BSYNC B1 ;  /* 0x0000000000017941 */ /* 0x000fea0003800000 */
.L_x_404:
[----:B------:R-:W-:Y:S01]  /*10590*/  @!P6 IMAD R83, R83, R17, R2 ;  /* 0x000000115353e224 */ /* 0x000fe200078e0202 */
[----:B------:R-:W-:Y:S04]  /*105a0*/  BSSY B1, `(.L_x_406) ;  /* 0x0000006000017945 */ /* 0x000fe80003800000 */
[----:B------:R0:W-:Y:S01]  /*105b0*/  @!P6 STG.E.U8 desc[UR36][R8.64+0x71], R83 ;  /* 0x000071530800e986 */ /* 0x0001e2000c101124 */
[----:B------:R-:W-:Y:S05]  /*105c0*/  @P1 BRA `(.L_x_407) ;  /* 0x00000000000c1947 */ /* 0x000fea0003800000 */
[----:B------:R-:W0:Y:S02]  /*105d0*/  LDG.E.U8 R16, desc[UR36][R14.64+0x78] ;  /* 0x000078240e107981 */ /* 0x000e24000c1e1100 */
[----:B0-----:R-:W-:-:S05]  /*105e0*/  PRMT R3, R16, 0x8880, RZ ;  /* 0x0000888010037816 */ /* 0x001fca00000000ff */
[----:B------:R-:W-:-:S07]  /*105f0*/  IMAD R2, R3, R18, RZ ;  /* 0x0000001203027224 */ /* 0x000fce00078e02ff */
.L_x_407:
[----:B------:R-:W-:Y:S05]  /*10600*/  BSYNC B1 ;  /* 0x0000000000017941 */ /* 0x000fea0003800000 */
.L_x_406:
        /* <DEDUP_REMOVED lines=12> */
.L_x_409:
[----:B------:R-:W-:Y:S05]  /*106d0*/  BSYNC B1 ;  /* 0x0000000000017941 */ /* 0x000fea0003800000 */
.L_x_408:
[----:B------:R-:W-:Y:S01]  /*106e0*/  @!P4 IMAD R85, R85, R17, R2 ;  /* 0x000000115555c224 */ /* 0x000fe200078e0202 */
[----:B------:R-:W-:Y:S04]  /*106f0*/  BSSY B1, `(.L_x_410) ;  /* 0x0000006000017945 */ /* 0x000fe80003800000 */
[----:B------:R0:W-:Y:S01]  /*10700*/  @!P4 STG.E.U8 desc[UR36][R6.64+0x79], R85 ;  /* 0x000079550600c986 */ /* 0x0001e2000c101124 */
[----:B------:R-:W-:Y:S05]  /*10710*/  @P3 BRA `(.L_x_411) ;  /* 0x00000000000c3947 */ /* 0x000fea0003800000 */
[----:B------:R-:W0:Y:S02]  /*10720*/  LDG.E.U8 R16, desc[UR36][R154.64+0x78] ;  /* 0x000078249a107981 */ /* 0x000e24000c1e1100 */
[----:B0-----:R-:W-:-:S05]  /*10730*/  PRMT R3, R16, 0x8880, RZ ;  /* 0x0000888010037816 */ /* 0x001fca00000000ff */
[----:B------:R-:W-:-:S07]  /*10740*/  IMAD R2, R3, R18, RZ ;  /* 0x0000001203027224 */ /* 0x000fce00078e02ff */
.L_x_411:
[----:B------:R-:W-:Y:S05]  /*10750*/  BSYNC B1 ;  /* 0x0000000000017941 */ /* 0x000fea0003800000 */
.L_x_410:
[----:B0-----:R-:W-:Y:S01]  /*10760*/  @!P3 IMAD R3, R86, R17, R2 ;  /* 0x000000115603b224 */ /* 0x001fe200078e0202 */
[----:B------:R-:W-:Y:S04]  /*10770*/  BSSY B1, `(.L_x_412) ;  /* 0x0000006000017945 */ /* 0x000fe80003800000 */
[----:B------:R0:W-:Y:S01]  /*10780*/  @!P3 STG.E.U8 desc[UR36][R8.64+0x78], R3 ;  /* 0x000078030800b986 */ /* 0x0001e2000c101124 */
[----:B------:R-:W-:Y:S05]  /*10790*/  @P5 BRA `(.L_x_413) ;  /* 0x00000000000c5947 */ /* 0x000fea0003800000 */
[----:B------:R-:W0:Y:S02]  /*107a0*/  LDG.E.U8 R16, desc[UR36][R154.64+0x79] ;  /* 0x000079249a107981 */ /* 0x000e24000c1e1100 */
[----:B0-----:R-:W-:-:S05]  /*107b0*/  PRMT R3, R16, 0x8880, RZ ;  /* 0x0000888010037816 */ /* 0x001fca00000000ff */
[----:B------:R-:W-:-:S07]  /*107c0*/  IMAD R2, R3, R18, RZ ;  /* 0x0000001203027224 */ /* 0x000fce00078e02ff */
.L_x_413:
[----:B------:R-:W-:Y:S05]  /*107d0*/  BSYNC B1 ;  /* 0x0000000000017941 */ /* 0x000fea0003800000 */
.L_x_412:
[----:B------:R-:W-:Y:S01]  /*107e0*/  @!P5 IMAD R87, R87, R17, R2 ;  /* 0x000000115757d224 */ /* 0x000fe200078e0202 */
[----:B------:R-:W-:Y:S04]  /*107f0*/  BSSY B1, `(.L_x_414) ;  /* 0x0000006000017945 */ /* 0x000fe80003800000 */
[----:B------:R0:W-:Y:S01]  /*10800*/  @!P5 STG.E.U8 desc[UR36][R8.64+0x79], R87 ;  /* 0x000079570800d986 */ /* 0x0001e2000c101124 */
[----:B------:R-:W-:Y:S05]  /*10810*/  @P6 BRA `(.L_x_415) ;  /* 0x00000000000c6947 */ /* 0x000fea0003800000 */
[----:B------:R-:W0:Y:S02]  /*10820*/  LDG.E.U8 R16, desc[UR36][R14.64+0x80] ;  /* 0x000080240e107981 */ /* 0x000e24000c1e1100 */
[----:B0-----:R-:W-:-:S05]  /*10830*/  PRMT R3, R16, 0x8880, RZ ;  /* 0x0000888010037816 */ /* 0x001fca00000000ff */
[----:B------:R-:W-:-:S07]  /*10840*/  IMAD R2, R3, R18, RZ ;  /* 0x0000001203027224 */ /* 0x000fce00078e02ff */
.L_x_415:
[----:B------:R-:W-:Y:S05]  /*10850*/  BSYNC B1 ;  /* 0x0000000000017941 */ /* 0x000fea0003800000 */
.L_x_414:
[----:B0-----:R-:W-:Y:S01]  /*10860*/  @!P6 IMAD R3, R88, R17, R2 ;  /* 0x000000115803e224 */ /* 0x001fe200078e0202 */
[----:B------:R-:W-:Y:S04]  /*10870*/  BSSY B1, `(.L_x_416) ;  /* 0x0000006000017945 */ /* 0x000fe80003800000 */
[----:B------:R0:W-:Y:S01]  /*10880*/  @!P6 STG.E.U8 desc[UR36][R6.64+0x80], R3 ;  /* 0x000080030600e986 */ /* 0x0001e2000c101124 */
[----:B------:R-:W-:Y:S05]  /*10890*/  @P1 BRA `(.L_x_417) ;  /* 0x00000000000c1947 */ /* 0x000fea0003800000 */
[----:B------:R-:W0:Y:S02]  /*108a0*/  LDG.E.U8 R16, desc[UR36][R14.64+0x81] ;  /* 0x000081240e107981 */ /* 0x000e24000c1e1100 */
[----:B0-----:R-:W-:-:S05]  /*108b0*/  PRMT R3, R16, 0x8880, RZ ;  /* 0x0000888010037816 */ /* 0x001fca00000000ff */
[----:B------:R-:W-:-:S07]  /*108c0*/  IMAD R2, R3, R18, RZ ;  /* 0x0000001203027224 */ /* 0x000fce00078e02ff */
.L_x_417:
[----:B------:R-:W-:Y:S05]  /*108d0*/  BSYNC B1 ;  /* 0x0000000000017941 */ /* 0x000fea0003800000 */
.L_x_416:
        /* <DEDUP_REMOVED lines=12> */
.L_x_419:
[----:B------:R-:W-:Y:S05]  /*109a0*/  BSYNC B1 ;  /* 0x0000000000017941 */ /* 0x000fea0003800000 */
.L_x_418:
[----:B0-----:R-:W-:Y:S01]  /*109b0*/  @!P4 IMAD R3, R90, R17, R2 ;  /* 0x000000115a03c224 */ /* 0x001fe200078e0202 */
[----:B------:R-:W-:Y:S04]  /*109c0*/  BSSY B1, `(.L_x_420) ;  /* 0x0000006000017945 */ /* 0x000fe80003800000 */
[----:B------:R0:W-:Y:S01]  /*109d0*/  @!P4 STG.E.U8 desc[UR36][R8.64+0x80], R3 ;  /* 0x000080030800c986 */ /* 0x0001e2000c101124 */
[----:B------:R-:W-:Y:S05]  /*109e0*/  @P3 BRA `(.L_x_421) ;  /* 0x00000000000c3947 */ /* 0x000fea0003800000 */
[----:B------:R-:W0:Y:S02]  /*109f0*/  LDG.E.U8 R16, desc[UR36][R154.64+0x81] ;  /* 0x000081249a107981 */ /* 0x000e24000c1e1100 */
[----:B0-----:R-:W-:-:S05]  /*10a00*/  PRMT R3, R16, 0x8880, RZ ;  /* 0x0000888010037816 */ /* 0x001fca00000000ff */
[----:B------:R-:W-:-:S07]  /*10a10*/  IMAD R2, R3, R18, RZ ;  /* 0x0000001203027224 */ /* 0x000fce00078e02ff */
.L_x_421:
[----:B------:R-:W-:Y:S05]  /*10a20*/  BSYNC B1 ;  /* 0x0000000000017941 */ /* 0x000fea0003800000 */
.L_x_420:
[----:B------:R-:W-:Y:S01]  /*10a30*/  @!P3 IMAD R91, R91, R17, R2 ;  /* 0x000000115b5bb224 */ /* 0x000fe200078e0202 */
[----:B------:R-:W-:Y:S04]  /*10a40*/  BSSY B1, `(.L_x_422) ;  /* 0x0000006000017945 */ /* 0x000fe80003800000 */
[----:B------:R0:W-:Y:S01]  /*10a50*/  @!P3 STG.E.U8 desc[UR36][R8.64+0x81], R91 ;  /* 0x0000815b0800b986 */ /* 0x0001e2000c101124 */
[----:B------:R-:W-:Y:S05]  /*10a60*/  @P5 BRA `(.L_x_423) ;  /* 0x00000000000c5947 */ /* 0x000fea0003800000 */
[----:B------:R-:W0:Y:S02]  /*10a70*/  LDG.E.U8 R16, desc[UR36][R14.64+0x88] ;  /* 0x000088240e107981 */ /* 0x000e24000c1e1100 */
[----:B0-----:R-:W-:-:S05]  /*10a80*/  PRMT R3, R16, 0x8880, RZ ;  /* 0x0000888010037816 */ /* 0x001fca00000000ff */
[----:B------:R-:W-:-:S07]  /*10a90*/  IMAD R2, R3, R18, RZ ;  /* 0x0000001203027224 */ /* 0x000fce00078e02ff */
.L_x_423:
[----:B------:R-:W-:Y:S05]  /*10aa0*/  BSYNC B1 ;  /* 0x0000000000017941 */ /* 0x000fea0003800000 */
.L_x_422:
[----:B0-----:R-:W-:Y:S01]  /*10ab0*/  @!P5 IMAD R3, R92, R17, R2 ;  /* 0x000000115c03d224 */ /* 0x001fe200078e0202 */
[----:B------:R-:W-:Y:S04]  /*10ac0*/  BSSY B1, `(.L_x_424) ;  /* 0x0000006000017945 */ /* 0x000fe80003800000 */
[----:B------:R0:W-:Y:S01]  /*10ad0*/  @!P5 STG.E.U8 desc[UR36][R6.64+0x88], R3 ;  /* 0x000088030600d986 */ /* 0x0001e2000c101124 */
[----:B------:R-:W-:Y:S05]  /*10ae0*/  @P6 BRA `(.L_x_425) ;  /* 0x00000000000c6947 */ /* 0x000fea0003800000 */
[----:B------:R-:W0:Y:S02]  /*10af0*/  LDG.E.U8 R16, desc[UR36][R14.64+0x89] ;  /* 0x000089240e107981 */ /* 0x000e24000c1e1100 */
[----:B0-----:R-:W-:-:S05]  /*10b00*/  PRMT R3, R16, 0x8880, RZ ;  /* 0x0000888010037816 */ /* 0x001fca00000000ff */
[----:B------:R-:W-:-:S07]  /*10b10*/  IMAD R2, R3, R18, RZ ;  /* 0x0000001203027224 */ /* 0x000fce00078e02ff */
.L_x_425:
[----:B------:R-:W-:Y:S05]  /*10b20*/  BSYNC B1 ;  /* 0x0000000000017941 */ /* 0x000fea0003800000 */
.L_x_424:
[----:B------:R-:W-:Y:S01]  /*10b30*/  @!P6 IMAD R93, R93, R17, R2 ;  /* 0x000000115d5de224 */ /* 0x000fe200078e0202 */
[----:B------:R-:W-:Y:S04]  /*10b40*/  BSSY B1, `(.L_x_426) ;  /* 0x0000006000017945 */ /* 0x000fe80003800000 */
[----:B------:R0:W-:Y:S01]  /*10b50*/  @!P6 STG.E.U8 desc[UR36][R6.64+0x89], R93 ;  /* 0x0000895d0600e986 */ /* 0x0001e2000c101124 */
[----:B------:R-:W-:Y:S05]  /*10b60*/  @P1 BRA `(.L_x_427) ;  /* 0x00000000000c1947 */ /* 0x000fea0003800000 */
[----:B------:R-:W0:Y:S02]  /*10b70*/  LDG.E.U8 R16, desc[UR36][R154.64+0x88] ;  /* 0x000088249a107981 */ /* 0x000e24000c1e1100 */
[----:B0-----:R-:W-:-:S05]  /*10b80*/  PRMT R3, R16, 0x8880, RZ ;  /* 0x0000888010037816 */ /* 0x001fca00000000ff */
[----:B------:R-:W-:-:S07]  /*10b90*/  IMAD R2, R3, R18, RZ ;  /* 0x0000001203027224 */ /* 0x000fce00078e02ff */
.L_x_427:
[----:B------:R-:W-:Y:S05]  /*10ba0*/  BSYNC B1 ;  /* 0x0000000000017941 */ /* 0x000fea0003800000 */
.L_x_426:
        /* <DEDUP_REMOVED lines=12> */
.L_x_429:
[----:B------:R-:W-:Y:S05]  /*10c70*/  BSYNC B1 ;  /* 0x0000000000017941 */ /* 0x000fea0003800000 */
.L_x_428:
[----:B------:R-:W-:Y:S01]  /*10c80*/  @!P4 IMAD R95, R95, R17, R2 ;  /* 0x000000115f5fc224 */ /* 0x000fe200078e0202 */
[----:B------:R-:W-:Y:S04]  /*10c90*/  BSSY B1, `(.L_x_430) ;  /* 0x0000006000017945 */ /* 0x000fe80003800000 */
[----:B------:R0:W-:Y:S01]  /*10ca0*/  @!P4 STG.E.U8 desc[UR36][R8.64+0x89], R95 ;  /* 0x0000895f0800c986 */ /* 0x0001e2000c101124 */
[----:B------:R-:W-:Y:S05]  /*10cb0*/  @P3 BRA `(.L_x_431) ;  /* 0x00000000000c3947 */ /* 0x000fea0003800000 */
[----:B------:R-:W0:Y:S02]  /*10cc0*/  LDG.E.U8 R16, desc[UR36][R14.64+0x90] ;  /* 0x000090240e107981 */ /* 0x000e24000c1e1100 */
[----:B0-----:R-:W-:-:S05]  /*10cd0*/  PRMT R3, R16, 0x8880, RZ ;  /* 0x0000888010037816 */ /* 0x001fca00000000ff */
[----:B------:R-:W-:-:S07]  /*10ce0*/  IMAD R2, R3, R18, RZ ;  /* 0x0000001203027224 */ /* 0x000fce00078e02ff */
.L_x_431:
[----:B------:R-:W-:Y:S05]  /*10cf0*/  BSYNC B1 ;  /* 0x0000000000017941 */ /* 0x000fea0003800000 */
.L_x_430:
[----:B0-----:R-:W-:Y:S01]  /*10d00*/  @!P3 IMAD R3, R96, R17, R2 ;  /* 0x000000116003b224 */ /* 0x001fe200078e0202 */
[----:B------:R-:W-:Y:S04]  /*10d10*/  BSSY B1, `(.L_x_432) ;  /* 0x0000006000017945 */ /* 0x000fe80003800000 */
[----:B------:R0:W-:Y:S01]  /*10d20*/  @!P3 STG.E.U8 desc[UR36][R6.64+0x90], R3 ;  /* 0x000090030600b986 */ /* 0x0001e2000c101124 */
[----:B------:R-:W-:Y:S05]  /*10d30*/  @P5 BRA `(.L_x_433) ;  /* 0x00000000000c5947 */ /* 0x000fea0003800000 */
[----:B------:R-:W0:Y:S02]  /*10d40*/  LDG.E.U8 R16, desc[UR36][R14.64+0x91] ;  /* 0x000091240e107981 */ /* 0x000e24000c1e1100 */
[----:B0-----:R-:W-:-:S05]  /*10d50*/  PRMT R3, R16, 0x8880, RZ ;  /* 0x0000888010037816 */ /* 0x001fca00000000ff */
[----:B------:R-:W-:-:S07]  /*10d60*/  IMAD R2, R3, R18, RZ ;  /* 0x0000001203027224 */ /* 0x000fce00078e02ff */
.L_x_433:
[----:B------:R-:W-:Y:S05]  /*10d70*/  BSYNC B1 ;  /* 0x0000000000017941 */ /* 0x000fea0003800000 */
.L_x_432:
[----:B------:R-:W-:Y:S01]  /*10d80*/  @!P5 IMAD R97, R97, R17, R2 ;  /* 0x000000116161d224 */ /* 0x000fe200078e0202 */
[----:B------:R-:W-:Y:S04]  /*10d90*/  BSSY B1, `(.L_x_434) ;  /* 0x0000006000017945 */ /* 0x000fe80003800000 */
[----:B------:R0:W-:Y:S01]  /*10da0*/  @!P5 STG.E.U8 desc[UR36][R6.64+0x91], R97 ;  /* 0x000091610600d986 */ /* 0x0001e2000c101124 */
[----:B------:R-:W-:Y:S05]  /*10db0*/  @P6 BRA `(.L_x_435) ;  /* 0x00000000000c6947 */ /* 0x000fea0003800000 */
[----:B------:R-:W0:Y:S02]  /*10dc0*/  LDG.E.U8 R16, desc[UR36][R154.64+0x90] ;  /* 0x000090249a107981 */ /* 0x000e24000c1e1100 */
[----:B0-----:R-:W-:-:S05]  /*10dd0*/  PRMT R3, R16, 0x8880, RZ ;  /* 0x0000888010037816 */ /* 0x001fca00000000ff */
[----:B------:R-:W-:-:S07]  /*10de0*/  IMAD R2, R3, R18, RZ ;  /* 0x0000001203027224 */ /* 0x000fce00078e02ff */
.L_x_435:
[----:B------:R-:W-:Y:S05]  /*10df0*/  BSYNC B1 ;  /* 0x0000000000017941 */ /* 0x000fea0003800000 */
.L_x_434:
[----:B0-----:R-:W-:Y:S01]  /*10e00*/  @!P6 IMAD R3, R98, R17, R2 ;  /* 0x000000116203e224 */ /* 0x001fe200078e0202 */
[----:B------:R-:W-:Y:S04]  /*10e10*/  BSSY B1, `(.L_x_436) ;  /* 0x0000006000017945 */ /* 0x000fe80003800000 */
[----:B------:R0:W-:Y:S01]  /*10e20*/  @!P6 STG.E.U8 desc[UR36][R8.64+0x90], R3 ;  /* 0x000090030800e986 */ /* 0x0001e2000c101124 */
[----:B------:R-:W-:Y:S05]  /*10e30*/  @P1 BRA `(.L_x_437) ;  /* 0x00000000000c1947 */ /* 0x000fea0003800000 */
[----:B------:R-:W0:Y:S02]  /*10e40*/  LDG.E.U8 R16, desc[UR36][R154.64+0x91] ;  /* 0x000091249a107981 */ /* 0x000e24000c1e1100 */
[----:B0-----:R-:W-:-:S05]  /*10e50*/  PRMT R3, R16, 0x8880, RZ ;  /* 0x0000888010037816 */ /* 0x001fca00000000ff */
[----:B------:R-:W-:-:S07]  /*10e60*/  IMAD R2, R3, R18, RZ ;  /* 0x0000001203027224 */ /* 0x000fce00078e02ff */
.L_x_437:
[----:B------:R-:W-:Y:S05]  /*10e70*/  BSYNC B1 ;  /* 0x0000000000017941 */ /* 0x000fea0003800000 */
.L_x_436:
        /* <DEDUP_REMOVED lines=12> */
.L_x_439:
[----:B------:R-:W-:Y:S05]  /*10f40*/  BSYNC B1 ;  /* 0x0000000000017941 */ /* 0x000fea0003800000 */
.L_x_438:
[----:B0-----:R-:W-:Y:S01]  /*10f50*/  @!P4 IMAD R3, R100, R17, R2 ;  /* 0x000000116403c224 */ /* 0x001fe200078e0202 */
[----:B------:R-:W-:Y:S04]  /*10f60*/  BSSY B1, `(.L_x_440) ;  /* 0x0000006000017945 */ /* 0x000fe80003800000 */
[----:B------:R0:W-:Y:S01]  /*10f70*/  @!P4 STG.E.U8 desc[UR36][R6.64+0x98], R3 ;  /* 0x000098030600c986 */ /* 0x0001e2000c101124 */
[----:B------:R-:W-:Y:S05]  /*10f80*/  @P3 BRA `(.L_x_441) ;  /* 0x00000000000c3947 */ /* 0x000fea0003800000 */
[----:B------:R-:W0:Y:S02]  /*10f90*/  LDG.E.U8 R16, desc[UR36][R14.64+0x99] ;  /* 0x000099240e107981 */ /* 0x000e24000c1e1100 */
[----:B0-----:R-:W-:-:S05]  /*10fa0*/  PRMT R3, R16, 0x8880, RZ ;  /* 0x0000888010037816 */ /* 0x001fca00000000ff */
[----:B------:R-:W-:-:S07]  /*10fb0*/  IMAD R2, R3, R18, RZ ;  /* 0x0000001203027224 */ /* 0x000fce00078e02ff */
.L_x_441:
[----:B------:R-:W-:Y:S05]  /*10fc0*/  BSYNC B1 ;  /* 0x0000000000017941 */ /* 0x000fea0003800000 */
.L_x_440:
[----:B------:R-:W-:Y:S01]  /*10fd0*/  @!P3 IMAD R101, R101, R17, R2 ;  /* 0x000000116565b224 */ /* 0x000fe200078e0202 */
[----:B------:R-:W-:Y:S04]  /*10fe0*/  BSSY B1, `(.L_x_442) ;  /* 0x0000006000017945 */ /* 0x000fe80003800000 */
[----:B------:R0:W-:Y:S01]  /*10ff0*/  @!P3 STG.E.U8 desc[UR36][R6.64+0x99], R101 ;  /* 0x000099650600b986 */ /* 0x0001e2000c101124 */
[----:B------:R-:W-:Y:S05]  /*11000*/  @P5 BRA `(.L_x_443) ;  /* 0x00000000000c5947 */ /* 0x000fea0003800000 */
[----:B------:R-:W0:Y:S02]  /*11010*/  LDG.E.U8 R16, desc[UR36][R154.64+0x98] ;  /* 0x000098249a107981 */ /* 0x000e24000c1e1100 */
[----:B0-----:R-:W-:-:S05]  /*11020*/  PRMT R3, R16, 0x8880, RZ ;  /* 0x0000888010037816 */ /* 0x001fca00000000ff */
[----:B------:R-:W-:-:S07]  /*11030*/  IMAD R2, R3, R18, RZ ;  /* 0x0000001203027224 */ /* 0x000fce00078e02ff */
.L_x_443:
[----:B------:R-:W-:Y:S05]  /*11040*/  BSYNC B1 ;  /* 0x0000000000017941 */ /* 0x000fea0003800000 */
.L_x_442:
[----:B0-----:R-:W-:Y:S01]  /*11050*/  @!P5 IMAD R3, R102, R17, R2 ;  /* 0x000000116603d224 */ /* 0x001fe200078e0202 */
[----:B------:R-:W-:Y:S04]  /*11060*/  BSSY B1, `(.L_x_444) ;  /* 0x0000006000017945 */ /* 0x000fe80003800000 */
[----:B------:R0:W-:Y:S01]  /*11070*/  @!P5 STG.E.U8 desc[UR36][R8.64+0x98], R3 ;  /* 0x000098030800d986 */ /* 0x0001e2000c101124 */
[----:B------:R-:W-:Y:S05]  /*11080*/  @P6 BRA `(.L_x_445) ;  /* 0x00000000000c6947 */ /* 0x000fea0003800000 */
[----:B------:R-:W0:Y:S02]  /*11090*/  LDG.E.U8 R16, desc[UR36][R154.64+0x99] ;  /* 0x000099249a107981 */ /* 0x000e24000c1e1100 */
[----:B0-----:R-:W-:-:S05]  /*110a0*/  PRMT R3, R16, 0x8880, RZ ;  /* 0x0000888010037816 */ /* 0x001fca00000000ff */
[----:B------:R-:W-:-:S07]  /*110b0*/  IMAD R2, R3, R18, RZ ;  /* 0x0000001203027224 */ /* 0x000fce00078e02ff */
.L_x_445:
[----:B------:R-:W-:Y:S05]  /*110c0*/  BSYNC B1 ;  /* 0x0000000000017941 */ /* 0x000fea0003800000 */
.L_x_444:
[----:B------:R-:W-:Y:S01]  /*110d0*/  @!P6 IMAD R103, R103, R17, R2 ;  /* 0x000000116767e224 */ /* 0x000fe200078e0202 */
[----:B------:R-:W-:Y:S04]  /*110e0*/  BSSY B1, `(.L_x_446) ;  /* 0x0000006000017945 */ /* 0x000fe80003800000 */
[----:B------:R0:W-:Y:S01]  /*110f0*/  @!P6 STG.E.U8 desc[UR36][R8.64+0x99], R103 ;  /* 0x000099670800e986 */ /* 0x0001e2000c101124 */
[----:B------:R-:W-:Y:S05]  /*11100*/  @P1 BRA `(.L_x_447) ;  /* 0x00000000000c1947 */ /* 0x000fea0003800000 */
[----:B------:R-:W0:Y:S02]  /*11110*/  LDG.E.U8 R16, desc[UR36][R14.64+0xa0] ;  /* 0x0000a0240e107981 */ /* 0x000e24000c1e1100 */
[----:B0-----:R-:W-:-:S05]  /*11120*/  PRMT R3, R16, 0x8880, RZ ;  /* 0x0000888010037816 */ /* 0x001fca00000000ff */
[----:B------:R-:W-:-:S07]  /*11130*/  IMAD R2, R3, R18, RZ ;  /* 0x0000001203027224 */ /* 0x000fce00078e02ff */
.L_x_447:
[----:B------:R-:W-:Y:S05]  /*11140*/  BSYNC B1 ;  /* 0x0000000000017941 */ /* 0x000fea0003800000 */
.L_x_446:
        /* <DEDUP_REMOVED lines=12> */
.L_x_449:
[----:B------:R-:W-:Y:S05]  /*11210*/  BSYNC B1 ;  /* 0x0000000000017941 */ /* 0x000fea0003800000 */
.L_x_448:
[----:B------:R-:W-:Y:S01]  /*11220*/  @!P4 IMAD R105, R105, R17, R2 ;  /* 0x000000116969c224 */ /* 0x000fe200078e0202 */
[----:B------:R-:W-:Y:S04]  /*11230*/  BSSY B1, `(.L_x_450) ;  /* 0x0000006000017945 */ /* 0x000fe80003800000 */
[----:B------:R0:W-:Y:S01]  /*11240*/  @!P4 STG.E.U8 desc[UR36][R6.64+0xa1], R105 ;  /* 0x0000a1690600c986 */ /* 0x0001e2000c101124 */
[----:B------:R-:W-:Y:S05]  /*11250*/  @P3 BRA `(.L_x_451) ;  /* 0x00000000000c3947 */ /* 0x000fea0003800000 */
[----:B------:R-:W0:Y:S02]  /*11260*/  LDG.E.U8 R16, desc[UR36][R154.64+0xa0] ;  /* 0x0000a0249a107981 */ /* 0x000e24000c1e1100 */
[----:B0-----:R-:W-:-:S05]  /*11270*/  PRMT R3, R16, 0x8880, RZ ;  /* 0x0000888010037816 */ /* 0x001fca00000000ff */
[----:B------:R-:W-:-:S07]  /*11280*/  IMAD R2, R3, R18, RZ ;  /* 0x0000001203027224 */ /* 0x000fce00078e02ff */
.L_x_451:
[----:B------:R-:W-:Y:S05]  /*11290*/  BSYNC B1 ;  /* 0x0000000000017941 */ /* 0x000fea0003800000 */
.L_x_450:
[----:B0-----:R-:W-:Y:S01]  /*112a0*/  @!P3 IMAD R3, R106, R17, R2 ;  /* 0x000000116a03b224 */ /* 0x001fe200078e0202 */
[----:B------:R-:W-:Y:S04]  /*112b0*/  BSSY B1, `(.L_x_452) ;  /* 0x0000006000017945 */ /* 0x000fe80003800000 */
[----:B------:R0:W-:Y:S01]  /*112c0*/  @!P3 STG.E.U8 desc[UR36][R8.64+0xa0], R3 ;  /* 0x0000a0030800b986 */ /* 0x0001e2000c101124 */
[----:B------:R-:W-:Y:S05]  /*112d0*/  @P5 BRA `(.L_x_453) ;  /* 0x00000000000c5947 */ /* 0x000fea0003800000 */
[----:B------:R-:W0:Y:S02]  /*112e0*/  LDG.E.U8 R16, desc[UR36][R154.64+0xa1] ;  /* 0x0000a1249a107981 */ /* 0x000e24000c1e1100 */
[----:B0-----:R-:W-:-:S05]  /*112f0*/  PRMT R3, R16, 0x8880, RZ ;  /* 0x0000888010037816 */ /* 0x001fca00000000ff */
[----:B------:R-:W-:-:S07]  /*11300*/  IMAD R2, R3, R18, RZ ;  /* 0x0000001203027224 */ /* 0x000fce00078e02ff */
.L_x_453:
[----:B------:R-:W-:Y:S05]  /*11310*/  BSYNC B1 ;  /* 0x0000000000017941 */ /* 0x000fea0003800000 */
.L_x_452:
[----:B------:R-:W-:Y:S01]  /*11320*/  @!P5 IMAD R107, R107, R17, R2 ;  /* 0x000000116b6bd224 */ /* 0x000fe200078e0202 */
[----:B------:R-:W-:Y:S04]  /*11330*/  BSSY B1, `(.L_x_454) ;  /* 0x0000006000017945 */ /* 0x000fe80003800000 */
[----:B------:R0:W-:Y:S01]  /*11340*/  @!P5 STG.E.U8 desc[UR36][R8.64+0xa1], R107 ;  /* 0x0000a16b0800d986 */ /* 0x0001e2000c101124 */
[----:B------:R-:W-:Y:S05]  /*11350*/  @P6 BRA `(.L_x_455) ;  /* 0x00000000000c6947 */ /* 0x000fea0003800000 */
[----:B------:R-:W0:Y:S02]  /*11360*/  LDG.E.U8 R16, desc[UR36][R14.64+0xa8] ;  /* 0x0000a8240e107981 */ /* 0x000e24000c1e1100 */
[----:B0-----:R-:W-:-:S05]  /*11370*/  PRMT R3, R16, 0x8880, RZ ;  /* 0x0000888010037816 */ /* 0x001fca00000000ff */
[----:B------:R-:W-:-:S07]  /*11380*/  IMAD R2, R3, R18, RZ ;  /* 0x0000001203027224 */ /* 0x000fce00078e02ff */
.L_x_455:
[----:B------:R-:W-:Y:S05]  /*11390*/  BSYNC B1 ;  /* 0x0000000000017941 */ /* 0x000fea0003800000 */
.L_x_454:
[----:B0-----:R-:W-:Y:S01]  /*113a0*/  @!P6 IMAD R3, R108, R17, R2 ;  /* 0x000000116c03e224 */ /* 0x001fe200078e0202 */
[----:B------:R-:W-:Y:S04]  /*113b0*/  BSSY B1, `(.L_x_456) ;  /* 0x0000006000017945 */ /* 0x000fe80003800000 */
[----:B------:R0:W-:Y:S01]  /*113c0*/  @!P6 STG.E.U8 desc[UR36][R6.64+0xa8], R3 ;  /* 0x0000a8030600e986 */ /* 0x0001e2000c101124 */
[----:B------:R-:W-:Y:S05]  /*113d0*/  @P1 BRA `(.L_x_457) ;  /* 0x00000000000c1947 */ /* 0x000fea0003800000 */
[----:B------:R-:W0:Y:S02]  /*113e0*/  LDG.E.U8 R16, desc[UR36][R14.64+0xa9] ;  /* 0x0000a9240e107981 */ /* 0x000e24000c1e1100 */
[----:B0-----:R-:W-:-:S05]  /*113f0*/  PRMT R3, R16, 0x8880, RZ ;  /* 0x0000888010037816 */ /* 0x001fca00000000ff */
[----:B------:R-:W-:-:S07]  /*11400*/  IMAD R2, R3, R18, RZ ;  /* 0x0000001203027224 */ /* 0x000fce00078e02ff */
.L_x_457:
[----:B------:R-:W-:Y:S05]  /*11410*/  BSYNC B1 ;  /* 0x0000000000017941 */ /* 0x000fea0003800000 */
.L_x_456:
        /* <DEDUP_REMOVED lines=12> */
.L_x_459:
[----:B------:R-:W-:Y:S05]  /*114e0*/  BSYNC B1 ;  /* 0x0000000000017941 */ /* 0x000fea0003800000 */
.L_x_458:
[----:B0-----:R-:W-:Y:S01]  /*114f0*/  @!P4 IMAD R3, R110, R17, R2 ;  /* 0x000000116e03c224 */ /* 0x001fe200078e0202 */
[----:B------:R-:W-:Y:S04]  /*11500*/  BSSY B1, `(.L_x_460) ;  /* 0x0000006000017945 */ /* 0x000fe80003800000 */
[----:B------:R0:W-:Y:S01]  /*11510*/  @!P4 STG.E.U8 desc[UR36][R8.64+0xa8], R3 ;  /* 0x0000a8030800c986 */ /* 0x0001e2000c101124 */
[----:B------:R-:W-:Y:S05]  /*11520*/  @P3 BRA `(.L_x_461) ;  /* 0x00000000000c3947 */ /* 0x000fea0003800000 */
[----:B------:R-:W0:Y:S02]  /*11530*/  LDG.E.U8 R16, desc[UR36][R154.64+0xa9] ;  /* 0x0000a9249a107981 */ /* 0x000e24000c1e1100 */
[----:B0-----:R-:W-:-:S05]  /*11540*/  PRMT R3, R16, 0x8880, RZ ;  /* 0x0000888010037816 */ /* 0x001fca00000000ff */
[----:B------:R-:W-:-:S07]  /*11550*/  IMAD R2, R3, R18, RZ ;  /* 0x0000001203027224 */ /* 0x000fce00078e02ff */
.L_x_461:
[----:B------:R-:W-:Y:S05]  /*11560*/  BSYNC B1 ;  /* 0x0000000000017941 */ /* 0x000fea0003800000 */
.L_x_460:
[----:B------:R-:W-:Y:S01]  /*11570*/  @!P3 IMAD R111, R111, R17, R2 ;  /* 0x000000116f6fb224 */ /* 0x000fe200078e0202 */
[----:B------:R-:W-:Y:S04]  /*11580*/  BSSY B1, `(.L_x_462) ;  /* 0x0000006000017945 */ /* 0x000fe80003800000 */
[----:B------:R0:W-:Y:S01]  /*11590*/  @!P3 STG.E.U8 desc[UR36][R8.64+0xa9], R111 ;  /* 0x0000a96f0800b986 */ /* 0x0001e2000c101124 */
[----:B------:R-:W-:Y:S05]  /*115a0*/  @P5 BRA `(.L_x_463) ;  /* 0x00000000000c5947 */ /* 0x000fea0003800000 */
[----:B------:R-:W0:Y:S02]  /*115b0*/  LDG.E.U8 R16, desc[UR36][R14.64+0xb0] ;  /* 0x0000b0240e107981 */ /* 0x000e24000c1e1100 */
[----:B0-----:R-:W-:-:S05]  /*115c0*/  PRMT R3, R16, 0x8880, RZ ;  /* 0x0000888010037816 */ /* 0x001fca00000000ff */
[----:B------:R-:W-:-:S07]  /*115d0*/  IMAD R2, R3, R18, RZ ;  /* 0x0000001203027224 */ /* 0x000fce00078e02ff */
.L_x_463:
[----:B------:R-:W-:Y:S05]  /*115e0*/  BSYNC B1 ;  /* 0x0000000000017941 */ /* 0x000fea0003800000 */
.L_x_462:
[----:B0-----:R-:W-:Y:S01]  /*115f0*/  @!P5 IMAD R3, R112, R17, R2 ;  /* 0x000000117003d224 */ /* 0x001fe200078e0202 */
[----:B------:R-:W-:Y:S04]  /*11600*/  BSSY B1, `(.L_x_464) ;  /* 0x0000006000017945 */ /* 0x000fe80003800000 */
[----:B------:R0:W-:Y:S01]  /*11610*/  @!P5 STG.E.U8 desc[UR36][R6.64+0xb0], R3 ;  /* 0x0000b0030600d986 */ /* 0x0001e2000c101124 */
[----:B------:R-:W-:Y:S05]  /*11620*/  @P6 BRA `(.L_x_465) ;  /* 0x00000000000c6947 */ /* 0x000fea0003800000 */
[----:B------:R-:W0:Y:S02]  /*11630*/  LDG.E.U8 R16, desc[UR36][R14.64+0xb1] ;  /* 0x0000b1240e107981 */ /* 0x000e24000c1e1100 */
[----:B0-----:R-:W-:-:S05]  /*11640*/  PRMT R3, R16, 0x8880, RZ ;  /* 0x0000888010037816 */ /* 0x001fca00000000ff */
[----:B------:R-:W-:-:S07]  /*11650*/  IMAD R2, R3, R18, RZ ;  /* 0x0000001203027224 */ /* 0x000fce00078e02ff */
.L_x_465:
[----:B------:R-:W-:Y:S05]  /*11660*/  BSYNC B1 ;  /* 0x0000000000017941 */ /* 0x000fea0003800000 */
.L_x_464:
[----:B------:R-:W-:Y:S01]  /*11670*/  @!P6 IMAD R113, R113, R17, R2 ;  /* 0x000000117171e224 */ /* 0x000fe200078e0202 */
[----:B------:R-:W-:Y:S04]  /*11680*/  BSSY B1, `(.L_x_466) ;  /* 0x0000006000017945 */ /* 0x000fe80003800000 */
[----:B------:R0:W-:Y:S01]  /*11690*/  @!P6 STG.E.U8 desc[UR36][R6.64+0xb1], R113 ;  /* 0x0000b1710600e986 */ /* 0x0001e2000c101124 */
[----:B------:R-:W-:Y:S05]  /*116a0*/  @P1 BRA `(.L_x_467) ;  /* 0x00000000000c1947 */ /* 0x000fea0003800000 */
[----:B------:R-:W0:Y:S02]  /*116b0*/  LDG.E.U8 R16, desc[UR36][R154.64+0xb0] ;  /* 0x0000b0249a107981 */ /* 0x000e24000c1e1100 */
[----:B0-----:R-:W-:-:S05]  /*116c0*/  PRMT R3, R16, 0x8880, RZ ;  /* 0x0000888010037816 */ /* 0x001fca00000000ff */
[----:B------:R-:W-:-:S07]  /*116d0*/  IMAD R2, R3, R18, RZ ;  /* 0x0000001203027224 */ /* 0x000fce00078e02ff */
.L_x_467:
[----:B------:R-:W-:Y:S05]  /*116e0*/  BSYNC B1 ;  /* 0x0000000000017941 */ /* 0x000fea0003800000 */
.L_x_466:
        /* <DEDUP_REMOVED lines=12> */
.L_x_469:
[----:B------:R-:W-:Y:S05]  /*117b0*/  BSYNC B1 ;  /* 0x0000000000017941 */ /* 0x000fea0003800000 */
.L_x_468:
[----:B------:R-:W-:Y:S01]  /*117c0*/  @!P4 IMAD R115, R115, R17, R2 ;  /* 0x000000117373c224 */ /* 0x000fe200078e0202 */
[----:B------:R-:W-:Y:S04]  /*117d0*/  BSSY B1, `(.L_x_470) ;  /* 0x0000006000017945 */ /* 0x000fe80003800000 */
[----:B------:R0:W-:Y:S01]  /*117e0*/  @!P4 STG.E.U8 desc[UR36][R8.64+0xb1], R115 ;  /* 0x0000b1730800c986 */ /* 0x0001e2000c101124 */
[----:B------:R-:W-:Y:S05]  /*117f0*/  @P3 BRA `(.L_x_471) ;  /* 0x00000000000c3947 */ /* 0x000fea0003800000 */
[----:B------:R-:W0:Y:S02]  /*11800*/  LDG.E.U8 R16, desc[UR36][R14.64+0xb8] ;  /* 0x0000b8240e107981 */ /* 0x000e24000c1e1100 */
[----:B0-----:R-:W-:-:S05]  /*11810*/  PRMT R3, R16, 0x8880, RZ ;  /* 0x0000888010037816 */ /* 0x001fca00000000ff */
[----:B------:R-:W-:-:S07]  /*11820*/  IMAD R2, R3, R18, RZ ;  /* 0x0000001203027224 */ /* 0x000fce00078e02ff */
.L_x_471:
[----:B------:R-:W-:Y:S05]  /*11830*/  BSYNC B1 ;  /* 0x0000000000017941 */ /* 0x000fea0003800000 */
.L_x_470:
[----:B0-----:R-:W-:Y:S01]  /*11840*/  @!P3 IMAD R3, R116, R17, R2 ;  /* 0x000000117403b224 */ /* 0x001fe200078e0202 */
[----:B------:R-:W-:Y:S04]  /*11850*/  BSSY B1, `(.L_x_472) ;  /* 0x0000006000017945 */ /* 0x000fe80003800000 */
[----:B------:R0:W-:Y:S01]  /*11860*/  @!P3 STG.E.U8 desc[UR36][R6.64+0xb8], R3 ;  /* 0x0000b8030600b986 */ /* 0x0001e2000c101124 */
[----:B------:R-:W-:Y:S05]  /*11870*/  @P5 BRA `(.L_x_473) ;  /* 0x00000000000c5947 */ /* 0x000fea0003800000 */
[----:B------:R-:W0:Y:S02]  /*11880*/  LDG.E.U8 R16, desc[UR36][R14.64+0xb9] ;  /* 0x0000b9240e107981 */ /* 0x000e24000c1e1100 */
[----:B0-----:R-:W-:-:S05]  /*11890*/  PRMT R3, R16, 0x8880, RZ ;  /* 0x0000888010037816 */ /* 0x001fca00000000ff */
[----:B------:R-:W-:-:S07]  /*118a0*/  IMAD R2, R3, R18, RZ ;  /* 0x0000001203027224 */ /* 0x000fce00078e02ff */
.L_x_473:
[----:B------:R-:W-:Y:S05]  /*118b0*/  BSYNC B1 ;  /* 0x0000000000017941 */ /* 0x000fea0003800000 */
.L_x_472:
[----:B------:R-:W-:Y:S01]  /*118c0*/  @!P5 IMAD R117, R117, R17, R2 ;  /* 0x000000117575d224 */ /* 0x000fe200078e0202 */
[----:B------:R-:W-:Y:S04]  /*118d0*/  BSSY B1, `(.L_x_474) ;  /* 0x0000006000017945 */ /* 0x000fe80003800000 */
[----:B------:R0:W-:Y:S01]  /*118e0*/  @!P5 STG.E.U8 desc[UR36][R6.64+0xb9], R117 ;  /* 0x0000b9750600d986 */ /* 0x0001e2000c101124 */
[----:B------:R-:W-:Y:S05]  /*118f0*/  @P6 BRA `(.L_x_475) ;  /* 0x00000000000c6947 */ /* 0x000fea0003800000 */
[----:B------:R-:W0:Y:S02]  /*11900*/  LDG.E.U8 R16, desc[UR36][R154.64+0xb8] ;  /* 0x0000b8249a107981 */ /* 0x000e24000c1e1100 */
[----:B0-----:R-:W-:-:S05]  /*11910*/  PRMT R3, R16, 0x8880, RZ ;  /* 0x0000888010037816 */ /* 0x001fca00000000ff */
[----:B------:R-:W-:-:S07]  /*11920*/  IMAD R2, R3, R18, RZ ;  /* 0x0000001203027224 */ /* 0x000fce00078e02ff */
.L_x_475:
[----:B------:R-:W-:Y:S05]  /*11930*/  BSYNC B1 ;  /* 0x0000000000017941 */ /* 0x000fea0003800000 */
.L_x_474:
[----:B0-----:R-:W-:Y:S01]  /*11940*/  @!P6 IMAD R3, R118, R17, R2 ;  /* 0x000000117603e224 */ /* 0x001fe200078e0202 */
[----:B------:R-:W-:Y:S04]  /*11950*/  BSSY B1, `(.L_x_476) ;  /* 0x0000006000017945 */ /* 0x000fe80003800000 */
[----:B------:R0:W-:Y:S01]  /*11960*/  @!P6 STG.E.U8 desc[UR36][R8.64+0xb8], R3 ;  /* 0x0000b8030800e986 */ /* 0x0001e2000c101124 */
[----:B------:R-:W-:Y:S05]  /*11970*/  @P1 BRA `(.L_x_477) ;  /* 0x00000000000c1947 */ /* 0x000fea0003800000 */
[----:B------:R-:W0:Y:S02]  /*11980*/  LDG.E.U8 R16, desc[UR36][R154.64+0xb9] ;  /* 0x0000b9249a107981 */ /* 0x000e24000c1e1100 */
[----:B0-----:R-:W-:-:S05]  /*11990*/  PRMT R3, R16, 0x8880, RZ ;  /* 0x0000888010037816 */ /* 0x001fca00000000ff */
[----:B------:R-:W-:-:S07]  /*119a0*/  IMAD R2, R3, R18, RZ ;  /* 0x0000001203027224 */ /* 0x000fce00078e02ff */
.L_x_477:
[----:B------:R-:W-:Y:S05]  /*119b0*/  BSYNC B1 ;  /* 0x0000000000017941 */ /* 0x000fea0003800000 */
.L_x_476:
        /* <DEDUP_REMOVED lines=12> */
.L_x_479:
[----:B------:R-:W-:Y:S05]  /*11a80*/  BSYNC B1 ;  /* 0x0000000000017941 */ /* 0x000fea0003800000 */
.L_x_478:
[----:B0-----:R-:W-:Y:S01]  /*11a90*/  @!P4 IMAD R3, R120, R17, R2 ;  /* 0x000000117803c224 */ /* 0x001fe200078e0202 */
[----:B------:R-:W-:Y:S04]  /*11aa0*/  BSSY B1, `(.L_x_480) ;  /* 0x0000006000017945 */ /* 0x000fe80003800000 */
[----:B------:R0:W-:Y:S01]  /*11ab0*/  @!P4 STG.E.U8 desc[UR36][R6.64+0xc0], R3 ;  /* 0x0000c0030600c986 */ /* 0x0001e2000c101124 */
[----:B------:R-:W-:Y:S05]  /*11ac0*/  @P3 BRA `(.L_x_481) ;  /* 0x00000000000c3947 */ /* 0x000fea0003800000 */
[----:B------:R-:W0:Y:S02]  /*11ad0*/  LDG.E.U8 R16, desc[UR36][R14.64+0xc1] ;  /* 0x0000c1240e107981 */ /* 0x000e24000c1e1100 */
[----:B0-----:R-:W-:-:S05]  /*11ae0*/  PRMT R3, R16, 0x8880, RZ ;  /* 0x0000888010037816 */ /* 0x001fca00000000ff */
[----:B------:R-:W-:-:S07]  /*11af0*/  IMAD R2, R3, R18, RZ ;  /* 0x0000001203027224 */ /* 0x000fce00078e02ff */
.L_x_481:
[----:B------:R-:W-:Y:S05]  /*11b00*/  BSYNC B1 ;  /* 0x0000000000017941 */ /* 0x000fea0003800000 */
.L_x_480:
[----:B------:R-:W-:Y:S01]  /*11b10*/  @!P3 IMAD R121, R121, R17, R2 ;  /* 0x000000117979b224 */ /* 0x000fe200078e0202 */
[----:B------:R-:W-:Y:S04]  /*11b20*/  BSSY B1, `(.L_x_482) ;  /* 0x0000006000017945 */ /* 0x000fe80003800000 */
[----:B------:R0:W-:Y:S01]  /*11b30*/  @!P3 STG.E.U8 desc[UR36][R6.64+0xc1], R121 ;  /* 0x0000c1790600b986 */ /* 0x0001e2000c101124 */
[----:B------:R-:W-:Y:S05]  /*11b40*/  @P5 BRA `(.L_x_483) ;  /* 0x00000000000c5947 */ /* 0x000fea0003800000 */
[----:B------:R-:W0:Y:S02]  /*11b50*/  LDG.E.U8 R16, desc[UR36][R154.64+0xc0] ;  /* 0x0000c0249a107981 */ /* 0x000e24000c1e1100 */
[----:B0-----:R-:W-:-:S05]  /*11b60*/  PRMT R3, R16, 0x8880, RZ ;  /* 0x0000888010037816 */ /* 0x001fca00000000ff */
[----:B------:R-:W-:-:S07]  /*11b70*/  IMAD R2, R3, R18, RZ ;  /* 0x0000001203027224 */ /* 0x000fce00078e02ff */
.L_x_483:
[----:B------:R-:W-:Y:S05]  /*11b80*/  BSYNC B1 ;  /* 0x0000000000017941 */ /* 0x000fea0003800000 */
.L_x_482:
[----:B0-----:R-:W-:Y:S01]  /*11b90*/  @!P5 IMAD R3, R122, R17, R2 ;  /* 0x000000117a03d224 */ /* 0x001fe200078e0202 */
[----:B------:R-:W-:Y:S04]  /*11ba0*/  BSSY B1, `(.L_x_484) ;  /* 0x0000006000017945 */ /* 0x000fe80003800000 */
[----:B------:R0:W-:Y:S01]  /*11bb0*/  @!P5 STG.E.U8 desc[UR36][R8.64+0xc0], R3 ;  /* 0x0000c0030800d986 */ /* 0x0001e2000c101124 */
[----:B------:R-:W-:Y:S05]  /*11bc0*/  @P6 BRA `(.L_x_485) ;  /* 0x00000000000c6947 */ /* 0x000fea0003800000 */
[----:B------:R-:W0:Y:S02]  /*11bd0*/  LDG.E.U8 R16, desc[UR36][R154.64+0xc1] ;  /* 0x0000c1249a107981 */ /* 0x000e24000c1e1100 */
[----:B0-----:R-:W-:-:S05]  /*11be0*/  PRMT R3, R16, 0x8880, RZ ;  /* 0x0000888010037816 */ /* 0x001fca00000000ff */
[----:B------:R-:W-:-:S07]  /*11bf0*/  IMAD R2, R3, R18, RZ ;  /* 0x0000001203027224 */ /* 0x000fce00078e02ff */
.L_x_485:
[----:B------:R-:W-:Y:S05]  /*11c00*/  BSYNC B1 ;  /* 0x0000000000017941 */ /* 0x000fea0003800000 */
.L_x_484:
[----:B------:R-:W-:Y:S01]  /*11c10*/  @!P6 IMAD R123, R123, R17, R2 ;  /* 0x000000117b7be224 */ /* 0x000fe200078e0202 */
[----:B------:R-:W-:Y:S04]  /*11c20*/  BSSY B1, `(.L_x_486) ;  /* 0x0000006000017945 */ /* 0x000fe80003800000 */
[----:B------:R0:W-:Y:S01]  /*11c30*/  @!P6 STG.E.U8 desc[UR36][R8.64+0xc1], R123 ;  /* 0x0000c17b0800e986 */ /* 0x0001e2000c101124 */
[----:B------:R-:W-:Y:S05]  /*11c40*/  @P1 BRA `(.L_x_487) ;  /* 0x00000000000c1947 */ /* 0x000fea0003800000 */
[----:B------:R-:W0:Y:S02]  /*11c50*/  LDG.E.U8 R16, desc[UR36][R14.64+0xc8] ;  /* 0x0000c8240e107981 */ /* 0x000e24000c1e1100 */
[----:B0-----:R-:W-:-:S05]  /*11c60*/  PRMT R3, R16, 0x8880, RZ ;  /* 0x0000888010037816 */ /* 0x001fca00000000ff */
[----:B------:R-:W-:-:S07]  /*11c70*/  IMAD R2, R3, R18, RZ ;  /* 0x0000001203027224 */ /* 0x000fce00078e02ff */
.L_x_487:
[----:B------:R-:W-:Y:S05]  /*11c80*/  BSYNC B1 ;  /* 0x0000000000017941 */ /* 0x000fea0003800000 */
.L_x_486:
        /* <DEDUP_REMOVED lines=12> */
.L_x_489:
[----:B------:R-:W-:Y:S05]  /*11d50*/  BSYNC B1 ;  /* 0x0000000000017941 */ /* 0x000fea0003800000 */
.L_x_488:
[----:B------:R-:W-:Y:S01]  /*11d60*/  @!P4 IMAD R125, R125, R17, R2 ;  /* 0x000000117d7dc224 */ /* 0x000fe200078e0202 */
[----:B------:R-:W-:Y:S04]  /*11d70*/  BSSY B1, `(.L_x_490) ;  /* 0x0000006000017945 */ /* 0x000fe80003800000 */
[----:B------:R0:W-:Y:S01]  /*11d80*/  @!P4 STG.E.U8 desc[UR36][R6.64+0xc9], R125 ;  /* 0x0000c97d0600c986 */ /* 0x0001e2000c101124 */
[----:B------:R-:W-:Y:S05]  /*11d90*/  @P3 BRA `(.L_x_491) ;  /* 0x00000000000c3947 */ /* 0x000fea0003800000 */
[----:B------:R-:W0:Y:S02]  /*11da0*/  LDG.E.U8 R16, desc[UR36][R154.64+0xc8] ;  /* 0x0000c8249a107981 */ /* 0x000e24000c1e1100 */
[----:B0-----:R-:W-:-:S05]  /*11db0*/  PRMT R3, R16, 0x8880, RZ ;  /* 0x0000888010037816 */ /* 0x001fca00000000ff */
[----:B------:R-:W-:-:S07]  /*11dc0*/  IMAD R2, R3, R18, RZ ;  /* 0x0000001203027224 */ /* 0x000fce00078e02ff */
.L_x_491:
[----:B------:R-:W-:Y:S05]  /*11dd0*/  BSYNC B1 ;  /* 0x0000000000017941 */ /* 0x000fea0003800000 */
.L_x_490:
[----:B0-----:R-:W-:Y:S01]  /*11de0*/  @!P3 IMAD R3, R126, R17, R2 ;  /* 0x000000117e03b224 */ /* 0x001fe200078e0202 */
[----:B------:R-:W-:Y:S04]  /*11df0*/  BSSY B1, `(.L_x_492) ;  /* 0x0000006000017945 */ /* 0x000fe80003800000 */
[----:B------:R0:W-:Y:S01]  /*11e00*/  @!P3 STG.E.U8 desc[UR36][R8.64+0xc8], R3 ;  /* 0x0000c8030800b986 */ /* 0x0001e2000c101124 */
[----:B------:R-:W-:Y:S05]  /*11e10*/  @P5 BRA `(.L_x_493) ;  /* 0x00000000000c5947 */ /* 0x000fea0003800000 */
[----:B------:R-:W0:Y:S02]  /*11e20*/  LDG.E.U8 R16, desc[UR36][R154.64+0xc9] ;  /* 0x0000c9249a107981 */ /* 0x000e24000c1e1100 */
[----:B0-----:R-:W-:-:S05]  /*11e30*/  PRMT R3, R16, 0x8880, RZ ;  /* 0x0000888010037816 */ /* 0x001fca00000000ff */
[----:B------:R-:W-:-:S07]  /*11e40*/  IMAD R2, R3, R18, RZ ;  /* 0x0000001203027224 */ /* 0x000fce00078e02ff */
.L_x_493:
[----:B------:R-:W-:Y:S05]  /*11e50*/  BSYNC B1 ;  /* 0x0000000000017941 */ /* 0x000fea0003800000 */
.L_x_492:
[----:B------:R-:W-:Y:S01]  /*11e60*/  @!P5 IMAD R127, R127, R17, R2 ;  /* 0x000000117f7fd224 */ /* 0x000fe200078e0202 */
[----:B------:R-:W-:Y:S04]  /*11e70*/  BSSY B1, `(.L_x_494) ;  /* 0x0000006000017945 */ /* 0x000fe80003800000 */
[----:B------:R0:W-:Y:S01]  /*11e80*/  @!P5 STG.E.U8 desc[UR36][R8.64+0xc9], R127 ;  /* 0x0000c97f0800d986 */ /* 0x0001e2000c101124 */
[----:B------:R-:W-:Y:S05]  /*11e90*/  @P6 BRA `(.L_x_495) ;  /* 0x00000000000c6947 */ /* 0x000fea0003800000 */
[----:B------:R-:W0:Y:S02]  /*11ea0*/  LDG.E.U8 R16, desc[UR36][R14.64+0xd0] ;  /* 0x0000d0240e107981 */ /* 0x000e24000c1e1100 */
[----:B0-----:R-:W-:-:S05]  /*11eb0*/  PRMT R3, R16, 0x8880, RZ ;  /* 0x0000888010037816 */ /* 0x001fca00000000ff */
[----:B------:R-:W-:-:S07]  /*11ec0*/  IMAD R2, R3, R18, RZ ;  /* 0x0000001203027224 */ /* 0x000fce00078e02ff */
.L_x_495:
[----:B------:R-:W-:Y:S05]  /*11ed0*/  BSYNC B1 ;  /* 0x0000000000017941 */ /* 0x000fea0003800000 */
.L_x_494:
[----:B0-----:R-:W-:Y:S01]  /*11ee0*/  @!P6 IMAD R3, R128, R17, R2 ;  /* 0x000000118003e224 */ /* 0x001fe200078e0202 */
[----:B------:R-:W-:Y:S04]  /*11ef0*/  BSSY B1, `(.L_x_496) ;  /* 0x0000006000017945 */ /* 0x000fe80003800000 */
[----:B------:R0:W-:Y:S01]  /*11f00*/  @!P6 STG.E.U8 desc[UR36][R6.64+0xd0], R3 ;  /* 0x0000d0030600e986 */ /* 0x0001e2000c101124 */
[----:B------:R-:W-:Y:S05]  /*11f10*/  @P1 BRA `(.L_x_497) ;  /* 0x00000000000c1947 */ /* 0x000fea0003800000 */
[----:B------:R-:W0:Y:S02]  /*11f20*/  LDG.E.U8 R16, desc[UR36][R14.64+0xd1] ;  /* 0x0000d1240e107981 */ /* 0x000e24000c1e1100 */
[----:B0-----:R-:W-:-:S05]  /*11f30*/  PRMT R3, R16, 0x8880, RZ ;  /* 0x0000888010037816 */ /* 0x001fca00000000ff */
[----:B------:R-:W-:-:S07]  /*11f40*/  IMAD R2, R3, R18, RZ ;  /* 0x0000001203027224 */ /* 0x000fce00078e02ff */
.L_x_497:
[----:B------:R-:W-:Y:S05]  /*11f50*/  BSYNC B1 ;  /* 0x0000000000017941 */ /* 0x000fea0003800000 */
.L_x_496:
        /* <DEDUP_REMOVED lines=12> */
.L_x_499:
[----:B------:R-:W-:Y:S05]  /*12020*/  BSYNC B1 ;  /* 0x0000000000017941 */ /* 0x000fea0003800000 */
.L_x_498:
[----:B0-----:R-:W-:Y:S01]  /*12030*/  @!P4 IMAD R3, R130, R17, R2 ;  /* 0x000000118203c224 */ /* 0x001fe200078e0202 */
[----:B------:R-:W-:Y:S04]  /*12040*/  BSSY B1, `(.L_x_500) ;  /* 0x0000006000017945 */ /* 0x000fe80003800000 */
[----:B------:R0:W-:Y:S01]  /*12050*/  @!P4 STG.E.U8 desc[UR36][R8.64+0xd0], R3 ;  /* 0x0000d0030800c986 */ /* 0x0001e2000c101124 */
[----:B------:R-:W-:Y:S05]  /*12060*/  @P3 BRA `(.L_x_501) ;  /* 0x00000000000c3947 */ /* 0x000fea0003800000 */
[----:B------:R-:W0:Y:S02]  /*12070*/  LDG.E.U8 R16, desc[UR36][R154.64+0xd1] ;  /* 0x0000d1249a107981 */ /* 0x000e24000c1e1100 */
[----:B0-----:R-:W-:-:S05]  /*12080*/  PRMT R3, R16, 0x8880, RZ ;  /* 0x0000888010037816 */ /* 0x001fca00000000ff */
[----:B------:R-:W-:-:S07]  /*12090*/  IMAD R2, R3, R18, RZ ;  /* 0x0000001203027224 */ /* 0x000fce00078e02ff */
.L_x_501:
[----:B------:R-:W-:Y:S05]  /*120a0*/  BSYNC B1 ;  /* 0x0000000000017941 */ /* 0x000fea0003800000 */
.L_x_500:
[----:B------:R-:W-:Y:S01]  /*120b0*/  @!P3 IMAD R131, R131, R17, R2 ;  /* 0x000000118383b224 */ /* 0x000fe200078e0202 */
[----:B------:R-:W-:Y:S04]  /*120c0*/  BSSY B1, `(.L_x_502) ;  /* 0x0000006000017945 */ /* 0x000fe80003800000 */
[----:B------:R0:W-:Y:S01]  /*120d0*/  @!P3 STG.E.U8 desc[UR36][R8.64+0xd1], R131 ;  /* 0x0000d1830800b986 */ /* 0x0001e2000c101124 */
[----:B------:R-:W-:Y:S05]  /*120e0*/  @P5 BRA `(.L_x_503) ;  /* 0x00000000000c5947 */ /* 0x000fea0003800000 */
[----:B------:R-:W0:Y:S02]  /*120f0*/  LDG.E.U8 R16, desc[UR36][R14.64+0xd8] ;  /* 0x0000d8240e107981 */ /* 0x000e24000c1e1100 */
[----:B0-----:R-:W-:-:S05]  /*12100*/  PRMT R3, R16, 0x8880, RZ ;  /* 0x0000888010037816 */ /* 0x001fca00000000ff */
[----:B------:R-:W-:-:S07]  /*12110*/  IMAD R2, R3, R18, RZ ;  /* 0x0000001203027224 */ /* 0x000fce00078e02ff */
.L_x_503:
[----:B------:R-:W-:Y:S05]  /*12120*/  BSYNC B1 ;  /* 0x0000000000017941 */ /* 0x000fea0003800000 */
.L_x_502:
[----:B0-----:R-:W-:Y:S01]  /*12130*/  @!P5 IMAD R3, R132, R17, R2 ;  /* 0x000000118403d224 */ /* 0x001fe200078e0202 */
[----:B------:R-:W-:Y:S04]  /*12140*/  BSSY B1, `(.L_x_504) ;  /* 0x0000006000017945 */ /* 0x000fe80003800000 */
[----:B------:R0:W-:Y:S01]  /*12150*/  @!P5 STG.E.U8 desc[UR36][R6.64+0xd8], R3 ;  /* 0x0000d8030600d986 */ /* 0x0001e2000c101124 */
[----:B------:R-:W-:Y:S05]  /*12160*/  @P6 BRA `(.L_x_505) ;  /* 0x00000000000c6947 */ /* 0x000fea0003800000 */
[----:B------:R-:W0:Y:S02]  /*12170*/  LDG.E.U8 R16, desc[UR36][R14.64+0xd9] ;  /* 0x0000d9240e107981 */ /* 0x000e24000c1e1100 */
[----:B0-----:R-:W-:-:S05]  /*12180*/  PRMT R3, R16, 0x8880, RZ ;  /* 0x0000888010037816 */ /* 0x001fca00000000ff */
[----:B------:R-:W-:-:S07]  /*12190*/  IMAD R2, R3, R18, RZ ;  /* 0x0000001203027224 */ /* 0x000fce00078e02ff */
.L_x_505:
[----:B------:R-:W-:Y:S05]  /*121a0*/  BSYNC B1 ;  /* 0x0000000000017941 */ /* 0x000fea0003800000 */
.L_x_504:
[----:B------:R-:W-:Y:S01]  /*121b0*/  @!P6 IMAD R133, R133, R17, R2 ;  /* 0x000000118585e224 */ /* 0x000fe200078e0202 */
[----:B------:R-:W-:Y:S04]  /*121c0*/  BSSY B1, `(.L_x_506) ;  /* 0x0000006000017945 */ /* 0x000fe80003800000 */
[----:B------:R0:W-:Y:S01]  /*121d0*/  @!P6 STG.E.U8 desc[UR36][R6.64+0xd9], R133 ;  /* 0x0000d9850600e986 */ /* 0x0001e2000c101124 */
[----:B------:R-:W-:Y:S05]  /*121e0*/  @P1 BRA `(.L_x_507) ;  /* 0x00000000000c1947 */ /* 0x000fea0003800000 */
[----:B------:R-:W0:Y:S02]  /*121f0*/  LDG.E.U8 R16, desc[UR36][R154.64+0xd8] ;  /* 0x0000d8249a107981 */ /* 0x000e24000c1e1100 */
[----:B0-----:R-:W-:-:S05]  /*12200*/  PRMT R3, R16, 0x8880, RZ ;  /* 0x0000888010037816 */ /* 0x001fca00000000ff */
[----:B------:R-:W-:-:S07]  /*12210*/  IMAD R2, R3, R18, RZ ;  /* 0x0000001203027224 */ /* 0x000fce00078e02ff */
.L_x_507:
[----:B------:R-:W-:Y:S05]  /*12220*/  BSYNC B1 ;  /* 0x0000000000017941 */ /* 0x000fea0003800000 */
.L_x_506:
        /* <DEDUP_REMOVED lines=12> */
.L_x_509:
[----:B------:R-:W-:Y:S05]  /*122f0*/  BSYNC B1 ;  /* 0x0000000000017941 */ /* 0x000fea0003800000 */
.L_x_508:
[----:B------:R-:W-:Y:S01]  /*12300*/  @!P4 IMAD R135, R135, R17, R2 ;  /* 0x000000118787c224 */ /* 0x000fe200078e0202 */
[----:B------:R-:W-:Y:S04]  /*12310*/  BSSY B1, `(.L_x_510) ;  /* 0x0000006000017945 */ /* 0x000fe80003800000 */
[----:B------:R0:W-:Y:S01]  /*12320*/  @!P4 STG.E.U8 desc[UR36][R8.64+0xd9], R135 ;  /* 0x0000d9870800c986 */ /* 0x0001e2000c101124 */
[----:B------:R-:W-:Y:S05]  /*12330*/  @P3 BRA `(.L_x_511) ;  /* 0x00000000000c3947 */ /* 0x000fea0003800000 */
[----:B------:R-:W0:Y:S02]  /*12340*/  LDG.E.U8 R16, desc[UR36][R14.64+0xe0] ;  /* 0x0000e0240e107981 */ /* 0x000e24000c1e1100 */
[----:B0-----:R-:W-:-:S05]  /*12350*/  PRMT R3, R16, 0x8880, RZ ;  /* 0x0000888010037816 */ /* 0x001fca00000000ff */
[----:B------:R-:W-:-:S07]  /*12360*/  IMAD R2, R3, R18, RZ ;  /* 0x0000001203027224 */ /* 0x000fce00078e02ff */
.L_x_511:
[----:B------:R-:W-:Y:S05]  /*12370*/  BSYNC B1 ;  /* 0x0000000000017941 */ /* 0x000fea0003800000 */
.L_x_510:
[----:B0-----:R-:W-:Y:S01]  /*12380*/  @!P3 IMAD R3, R136, R17, R2 ;  /* 0x000000118803b224 */ /* 0x001fe200078e0202 */
[----:B------:R-:W-:Y:S04]  /*12390*/  BSSY B1, `(.L_x_512) ;  /* 0x0000006000017945 */ /* 0x000fe80003800000 */
[----:B------:R0:W-:Y:S01]  /*123a0*/  @!P3 STG.E.U8 desc[UR36][R6.64+0xe0], R3 ;  /* 0x0000e0030600b986 */ /* 0x0001e2000c101124 */
[----:B------:R-:W-:Y:S05]  /*123b0*/  @P5 BRA `(.L_x_513) ;  /* 0x00000000000c5947 */ /* 0x000fea0003800000 */
[----:B------:R-:W0:Y:S02]  /*123c0*/  LDG.E.U8 R16, desc[UR36][R14.64+0xe1] ;  /* 0x0000e1240e107981 */ /* 0x000e24000c1e1100 */
[----:B0-----:R-:W-:-:S05]  /*123d0*/  PRMT R3, R16, 0x8880, RZ ;  /* 0x0000888010037816 */ /* 0x001fca00000000ff */
[----:B------:R-:W-:-:S07]  /*123e0*/  IMAD R2, R3, R18, RZ ;  /* 0x0000001203027224 */ /* 0x000fce00078e02ff */
.L_x_513:
[----:B------:R-:W-:Y:S05]  /*123f0*/  BSYNC B1 ;  /* 0x0000000000017941 */ /* 0x000fea0003800000 */
.L_x_512:
[----:B------:R-:W-:Y:S01]  /*12400*/  @!P5 IMAD R137, R137, R17, R2 ;  /* 0x000000118989d224 */ /* 0x000fe200078e0202 */
[----:B------:R-:W-:Y:S04]  /*12410*/  BSSY B1, `(.L_x_514) ;  /* 0x0000006000017945 */ /* 0x000fe80003800000 */
[----:B------:R0:W-:Y:S01]  /*12420*/  @!P5 STG.E.U8 desc[UR36][R6.64+0xe1], R137 ;  /* 0x0000e1890600d986 */ /* 0x0001e2000c101124 */
[----:B------:R-:W-:Y:S05]  /*12430*/  @P6 BRA `(.L_x_515) ;  /* 0x00000000000c6947 */ /* 0x000fea0003800000 */
[----:B------:R-:W0:Y:S02]  /*12440*/  LDG.E.U8 R16, desc[UR36][R154.64+0xe0] ;  /* 0x0000e0249a107981 */ /* 0x000e24000c1e1100 */
[----:B0-----:R-:W-:-:S05]  /*12450*/  PRMT R3, R16, 0x8880, RZ ;  /* 0x0000888010037816 */ /* 0x001fca00000000ff */
[----:B------:R-:W-:-:S07]  /*12460*/  IMAD R2, R3, R18, RZ ;  /* 0x0000001203027224 */ /* 0x000fce00078e02ff */
.L_x_515:
[----:B------:R-:W-:Y:S05]  /*12470*/  BSYNC B1 ;  /* 0x0000000000017941 */ /* 0x000fea0003800000 */
.L_x_514:
[----:B0-----:R-:W-:Y:S01]  /*12480*/  @!P6 IMAD R3, R138, R17, R2 ;  /* 0x000000118a03e224 */ /* 0x001fe200078e0202 */
[----:B------:R-:W-:Y:S04]  /*12490*/  BSSY B1, `(.L_x_516) ;  /* 0x0000006000017945 */ /* 0x000fe80003800000 */
[----:B------:R0:W-:Y:S01]  /*124a0*/  @!P6 STG.E.U8 desc[UR36][R8.64+0xe0], R3 ;  /* 0x0000e0030800e986 */ /* 0x0001e2000c101124 */
[----:B------:R-:W-:Y:S05]  /*124b0*/  @P1 BRA `(.L_x_517) ;  /* 0x00000000000c1947 */ /* 0x000fea0003800000 */
[----:B------:R-:W0:Y:S02]  /*124c0*/  LDG.E.U8 R16, desc[UR36][R154.64+0xe1] ;  /* 0x0000e1249a107981 */ /* 0x000e24000c1e1100 */
[----:B0-----:R-:W-:-:S05]  /*124d0*/  PRMT R3, R16, 0x8880, RZ ;  /* 0x0000888010037816 */ /* 0x001fca00000000ff */
[----:B------:R-:W-:-:S07]  /*124e0*/  IMAD R2, R3, R18, RZ ;  /* 0x0000001203027224 */ /* 0x000fce00078e02ff */
.L_x_517:
[----:B------:R-:W-:Y:S05]  /*124f0*/  BSYNC B1 ;  /* 0x0000000000017941 */ /* 0x000fea0003800000 */
.L_x_516:
        /* <DEDUP_REMOVED lines=12> */
.L_x_519:
[----:B------:R-:W-:Y:S05]  /*125c0*/  BSYNC B1 ;  /* 0x0000000000017941 */ /* 0x000fea0003800000 */
.L_x_518:
[----:B0-----:R-:W-:Y:S01]  /*125d0*/  @!P5 IMAD R3, R140, R17, R2 ;  /* 0x000000118c03d224 */ /* 0x001fe200078e0202 */
[----:B------:R-:W-:Y:S04]  /*125e0*/  BSSY B1, `(.L_x_520) ;  /* 0x0000006000017945 */ /* 0x000fe80003800000 */
[----:B------:R0:W-:Y:S01]  /*125f0*/  @!P5 STG.E.U8 desc[UR36][R6.64+0xe8], R3 ;  /* 0x0000e8030600d986 */ /* 0x0001e2000c101124 */
[----:B------:R-:W-:Y:S05]  /*12600*/  @P3 BRA `(.L_x_521) ;  /* 0x00000000000c3947 */ /* 0x000fea0003800000 */
[----:B------:R-:W0:Y:S02]  /*12610*/  LDG.E.U8 R16, desc[UR36][R14.64+0xe9] ;  /* 0x0000e9240e107981 */ /* 0x000e24000c1e1100 */
[----:B0-----:R-:W-:-:S05]  /*12620*/  PRMT R3, R16, 0x8880, RZ ;  /* 0x0000888010037816 */ /* 0x001fca00000000ff */
[----:B------:R-:W-:-:S07]  /*12630*/  IMAD R2, R3, R18, RZ ;  /* 0x0000001203027224 */ /* 0x000fce00078e02ff */
.L_x_521:
[----:B------:R-:W-:Y:S05]  /*12640*/  BSYNC B1 ;  /* 0x0000000000017941 */ /* 0x000fea0003800000 */
.L_x_520:
[----:B------:R-:W-:Y:S01]  /*12650*/  @!P3 IMAD R141, R141, R17, R2 ;  /* 0x000000118d8db224 */ /* 0x000fe200078e0202 */
[----:B------:R-:W-:Y:S04]  /*12660*/  BSSY B1, `(.L_x_522) ;  /* 0x0000006000017945 */ /* 0x000fe80003800000 */
[----:B------:R0:W-:Y:S01]  /*12670*/  @!P3 STG.E.U8 desc[UR36][R6.64+0xe9], R141 ;  /* 0x0000e98d0600b986 */ /* 0x0001e2000c101124 */
[----:B------:R-:W-:Y:S05]  /*12680*/  @P1 BRA `(.L_x_523) ;  /* 0x00000000000c1947 */ /* 0x000fea0003800000 */
[----:B------:R-:W0:Y:S02]  /*12690*/  LDG.E.U8 R16, desc[UR36][R154.64+0xe8] ;  /* 0x0000e8249a107981 */ /* 0x000e24000c1e1100 */
[----:B0-----:R-:W-:-:S05]  /*126a0*/  PRMT R3, R16, 0x8880, RZ ;  /* 0x0000888010037816 */ /* 0x001fca00000000ff */
[----:B------:R-:W-:-:S07]  /*126b0*/  IMAD R2, R3, R18, RZ ;  /* 0x0000001203027224 */ /* 0x000fce00078e02ff */
.L_x_523:
[----:B------:R-:W-:Y:S05]  /*126c0*/  BSYNC B1 ;  /* 0x0000000000017941 */ /* 0x000fea0003800000 */
.L_x_522:
[----:B0-----:R-:W-:Y:S01]  /*126d0*/  @!P1 IMAD R3, R142, R17, R2 ;  /* 0x000000118e039224 */ /* 0x001fe200078e0202 */
[----:B------:R-:W-:Y:S04]  /*126e0*/  BSSY B1, `(.L_x_524) ;  /* 0x0000006000017945 */ /* 0x000fe80003800000 */
[----:B------:R0:W-:Y:S01]  /*126f0*/  @!P1 STG.E.U8 desc[UR36][R8.64+0xe8], R3 ;  /* 0x0000e80308009986 */ /* 0x0001e2000c101124 */
[----:B------:R-:W-:Y:S05]  /*12700*/  @P6 BRA `(.L_x_525) ;  /* 0x00000000000c6947 */ /* 0x000fea0003800000 */
[----:B------:R-:W0:Y:S02]  /*12710*/  LDG.E.U8 R16, desc[UR36][R154.64+0xe9] ;  /* 0x0000e9249a107981 */ /* 0x000e24000c1e1100 */
[----:B0-----:R-:W-:-:S05]  /*12720*/  PRMT R3, R16, 0x8880, RZ ;  /* 0x0000888010037816 */ /* 0x001fca00000000ff */
[----:B------:R-:W-:-:S07]  /*12730*/  IMAD R2, R3, R18, RZ ;  /* 0x0000001203027224 */ /* 0x000fce00078e02ff */
.L_x_525:
[----:B------:R-:W-:Y:S05]  /*12740*/  BSYNC B1 ;  /* 0x0000000000017941 */ /* 0x000fea0003800000 */
.L_x_524:
[----:B------:R-:W-:Y:S01]  /*12750*/  @!P6 IMAD R143, R143, R17, R2 ;  /* 0x000000118f8fe224 */ /* 0x000fe200078e0202 */
[----:B------:R-:W-:Y:S04]  /*12760*/  BSSY B1, `(.L_x_526) ;  /* 0x0000006000017945 */ /* 0x000fe80003800000 */
[----:B------:R0:W-:Y:S01]  /*12770*/  @!P6 STG.E.U8 desc[UR36][R8.64+0xe9], R143 ;  /* 0x0000e98f0800e986 */ /* 0x0001e2000c101124 */
[----:B------:R-:W-:Y:S05]  /*12780*/  @P4 BRA `(.L_x_527) ;  /* 0x00000000000c4947 */ /* 0x000fea0003800000 */
[----:B------:R-:W0:Y:S02]  /*12790*/  LDG.E.U8 R16, desc[UR36][R14.64+0xf0] ;  /* 0x0000f0240e107981 */ /* 0x000e24000c1e1100 */
[----:B0-----:R-:W-:-:S05]  /*127a0*/  PRMT R3, R16, 0x8880, RZ ;  /* 0x0000888010037816 */ /* 0x001fca00000000ff */
[----:B------:R-:W-:-:S07]  /*127b0*/  IMAD R2, R3, R18, RZ ;  /* 0x0000001203027224 */ /* 0x000fce00078e02ff */
.L_x_527:
[----:B------:R-:W-:Y:S05]  /*127c0*/  BSYNC B1 ;  /* 0x0000000000017941 */ /* 0x000fea0003800000 */
.L_x_526:
[----:B------:R-:W-:Y:S01]  /*127d0*/  ISETP.LT.OR P3, PT, R0, 0xf2, !P2 ;  /* 0x000000f20000780c */ /* 0x000fe20005761670 */
[----:B0-----:R-:W-:Y:S01]  /*127e0*/  @!P4 IMAD R3, R144, R17, R2 ;  /* 0x000000119003c224 */ /* 0x001fe200078e0202 */
[----:B------:R-:W-:Y:S01]  /*127f0*/  BSSY B1, `(.L_x_528) ;  /* 0x000000b000017945 */ /* 0x000fe20003800000 */
[C---:B------:R-:W-:Y:S02]  /*12800*/  ISETP.LT.OR P1, PT, R0.reuse, 0xf1, !P0 ;  /* 0x000000f10000780c */ /* 0x040fe40004721670 */
[C---:B------:R-:W-:Y:S01]  /*12810*/  ISETP.LT.OR P5, PT, R0.reuse, 0xf2, !P0 ;  /* 0x000000f20000780c */ /* 0x040fe200047a1670 */
[----:B------:R0:W-:Y:S01]  /*12820*/  @!P4 STG.E.U8 desc[UR36][R6.64+0xf0], R3 ;  /* 0x0000f0030600c986 */ /* 0x0001e2000c101124 */
[C---:B------:R-:W-:Y:S02]  /*12830*/  ISETP.LT.OR P4, PT, R0.reuse, 0xf9, !P2 ;  /* 0x000000f90000780c */ /* 0x040fe40005781670 */
[C---:B------:R-:W-:Y:S02]  /*12840*/  ISETP.LT.OR P2, PT, R0.reuse, 0xfa, !P2 ;  /* 0x000000fa0000780c */ /* 0x040fe40005741670 */
[----:B------:R-:W-:-:S02]  /*12850*/  ISETP.LT.OR P6, PT, R0, 0xf9, !P0 ;  /* 0x000000f90000780c */ /* 0x000fc400047c1670 */
[----:B------:R-:W-:Y:S11]  /*12860*/  @P3 BRA `(.L_x_529) ;  /* 0x00000000000c3947 */ /* 0x000ff60003800000 */
[----:B------:R-:W0:Y:S02]  /*12870*/  LDG.E.U8 R16, desc[UR36][R14.64+0xf1] ;  /* 0x0000f1240e107981 */ /* 0x000e24000c1e1100 */
[----:B0-----:R-:W-:-:S05]  /*12880*/  PRMT R3, R16, 0x8880, RZ ;  /* 0x0000888010037816 */ /* 0x001fca00000000ff */
[----:B------:R-:W-:-:S07]  /*12890*/  IMAD R2, R3, R18, RZ ;  /* 0x0000001203027224 */ /* 0x000fce00078e02ff */
.L_x_529:
[----:B------:R-:W-:Y:S05]  /*128a0*/  BSYNC B1 ;  /* 0x0000000000017941 */ /* 0x000fea0003800000 */
.L_x_528:
[----:B------:R-:W-:Y:S01]  /*128b0*/  @!P3 IMAD R145, R145, R17, R2 ;  /* 0x000000119191b224 */ /* 0x000fe200078e0202 */
[----:B------:R-:W-:Y:S04]  /*128c0*/  BSSY B1, `(.L_x_530) ;  /* 0x0000006000017945 */ /* 0x000fe80003800000 */
[----:B------:R0:W-:Y:S01]  /*128d0*/  @!P3 STG.E.U8 desc[UR36][R6.64+0xf1], R145 ;  /* 0x0000f1910600b986 */ /* 0x0001e2000c101124 */
[----:B------:R-:W-:Y:S05]  /*128e0*/  @P1 BRA `(.L_x_531) ;  /* 0x00000000000c1947 */ /* 0x000fea0003800000 */
[----:B------:R-:W0:Y:S02]  /*128f0*/  LDG.E.U8 R16, desc[UR36][R154.64+0xf0] ;  /* 0x0000f0249a107981 */ /* 0x000e24000c1e1100 */
[----:B0-----:R-:W-:-:S05]  /*12900*/  PRMT R3, R16, 0x8880, RZ ;  /* 0x0000888010037816 */ /* 0x001fca00000000ff */
[----:B------:R-:W-:-:S07]  /*12910*/  IMAD R2, R3, R18, RZ ;  /* 0x0000001203027224 */ /* 0x000fce00078e02ff */
.L_x_531:
[----:B------:R-:W-:Y:S05]  /*12920*/  BSYNC B1 ;  /* 0x0000000000017941 */ /* 0x000fea0003800000 */
.L_x_530:
[----:B0-----:R-:W-:Y:S01]  /*12930*/  @!P1 IMAD R3, R146, R17, R2 ;  /* 0x0000001192039224 */ /* 0x001fe200078e0202 */
[----:B------:R-:W-:Y:S04]  /*12940*/  BSSY B1, `(.L_x_532) ;  /* 0x0000006000017945 */ /* 0x000fe80003800000 */
[----:B------:R0:W-:Y:S01]  /*12950*/  @!P1 STG.E.U8 desc[UR36][R8.64+0xf0], R3 ;  /* 0x0000f00308009986 */ /* 0x0001e2000c101124 */
[----:B------:R-:W-:Y:S05]  /*12960*/  @P5 BRA `(.L_x_533) ;  /* 0x00000000000c5947 */ /* 0x000fea0003800000 */
[----:B------:R-:W0:Y:S02]  /*12970*/  LDG.E.U8 R16, desc[UR36][R154.64+0xf1] ;  /* 0x0000f1249a107981 */ /* 0x000e24000c1e1100 */
[----:B0-----:R-:W-:-:S05]  /*12980*/  PRMT R3, R16, 0x8880, RZ ;  /* 0x0000888010037816 */ /* 0x001fca00000000ff */
[----:B------:R-:W-:-:S07]  /*12990*/  IMAD R2, R3, R18, RZ ;  /* 0x0000001203027224 */ /* 0x000fce00078e02ff */
.L_x_533:
[----:B------:R-:W-:Y:S05]  /*129a0*/  BSYNC B1 ;  /* 0x0000000000017941 */ /* 0x000fea0003800000 */
.L_x_532:
[----:B------:R-:W-:Y:S01]  /*129b0*/  @!P5 IMAD R147, R147, R17, R2 ;  /* 0x000000119393d224 */ /* 0x000fe200078e0202 */
[----:B------:R-:W-:Y:S04]  /*129c0*/  BSSY B1, `(.L_x_534) ;  /* 0x0000006000017945 */ /* 0x000fe80003800000 */
[----:B------:R0:W-:Y:S01]  /*129d0*/  @!P5 STG.E.U8 desc[UR36][R8.64+0xf1], R147 ;  /* 0x0000f1930800d986 */ /* 0x0001e2000c101124 */
[----:B------:R-:W-:Y:S05]  /*129e0*/  @P4 BRA `(.L_x_535) ;  /* 0x00000000000c4947 */ /* 0x000fea0003800000 */
[----:B------:R-:W0:Y:S02]  /*129f0*/  LDG.E.U8 R16, desc[UR36][R14.64+0xf8] ;  /* 0x0000f8240e107981 */ /* 0x000e24000c1e1100 */
[----:B0-----:R-:W-:-:S05]  /*12a00*/  PRMT R3, R16, 0x8880, RZ ;  /* 0x0000888010037816 */ /* 0x001fca00000000ff */
[----:B------:R-:W-:-:S07]  /*12a10*/  IMAD R2, R3, R18, RZ ;  /* 0x0000001203027224 */ /* 0x000fce00078e02ff */
.L_x_535:
[----:B------:R-:W-:Y:S05]  /*12a20*/  BSYNC B1 ;  /* 0x0000000000017941 */ /* 0x000fea0003800000 */
.L_x_534:
[----:B0-----:R-:W-:Y:S01]  /*12a30*/  @!P4 IMAD R3, R148, R17, R2 ;  /* 0x000000119403c224 */ /* 0x001fe200078e0202 */
[----:B------:R-:W-:Y:S04]  /*12a40*/  BSSY B1, `(.L_x_536) ;  /* 0x0000006000017945 */ /* 0x000fe80003800000 */
[----:B------:R0:W-:Y:S01]  /*12a50*/  @!P4 STG.E.U8 desc[UR36][R6.64+0xf8], R3 ;  /* 0x0000f8030600c986 */ /* 0x0001e2000c101124 */
[----:B------:R-:W-:Y:S05]  /*12a60*/  @P2 BRA `(.L_x_537) ;  /* 0x00000000000c2947 */ /* 0x000fea0003800000 */
[----:B------:R-:W0:Y:S02]  /*12a70*/  LDG.E.U8 R16, desc[UR36][R14.64+0xf9] ;  /* 0x0000f9240e107981 */ /* 0x000e24000c1e1100 */
[----:B0-----:R-:W-:-:S05]  /*12a80*/  PRMT R3, R16, 0x8880, RZ ;  /* 0x0000888010037816 */ /* 0x001fca00000000ff */
[----:B------:R-:W-:-:S07]  /*12a90*/  IMAD R2, R3, R18, RZ ;  /* 0x0000001203027224 */ /* 0x000fce00078e02ff */
.L_x_537:
[----:B------:R-:W-:Y:S05]  /*12aa0*/  BSYNC B1 ;  /* 0x0000000000017941 */ /* 0x000fea0003800000 */
.L_x_536:
[----:B------:R-:W-:Y:S01]  /*12ab0*/  @!P2 IMAD R149, R149, R17, R2 ;  /* 0x000000119595a224 */ /* 0x000fe200078e0202 */
[----:B------:R-:W-:Y:S04]  /*12ac0*/  BSSY B1, `(.L_x_538) ;  /* 0x0000006000017945 */ /* 0x000fe80003800000 */
[----:B------:R0:W-:Y:S01]  /*12ad0*/  @!P2 STG.E.U8 desc[UR36][R6.64+0xf9], R149 ;  /* 0x0000f9950600a986 */ /* 0x0001e2000c101124 */
[----:B------:R-:W-:Y:S05]  /*12ae0*/  @P6 BRA `(.L_x_539) ;  /* 0x00000000000c6947 */ /* 0x000fea0003800000 */
[----:B------:R-:W0:Y:S02]  /*12af0*/  LDG.E.U8 R16, desc[UR36][R154.64+0xf8] ;  /* 0x0000f8249a107981 */ /* 0x000e24000c1e1100 */
[----:B0-----:R-:W-:-:S05]  /*12b00*/  PRMT R3, R16, 0x8880, RZ ;  /* 0x0000888010037816 */ /* 0x001fca00000000ff */
[----:B------:R-:W-:-:S07]  /*12b10*/  IMAD R2, R3, R18, RZ ;  /* 0x0000001203027224 */ /* 0x000fce00078e02ff */
.L_x_539:
[----:B------:R-:W-:Y:S05]  /*12b20*/  BSYNC B1 ;  /* 0x0000000000017941 */ /* 0x000fea0003800000 */
.L_x_538:
[----:B0-----:R-:W-:Y:S01]  /*12b30*/  @!P6 IMAD R3, R150, R17, R2 ;  /* 0x000000119603e224 */ /* 0x001fe200078e0202 */
[----:B------:R-:W-:Y:S01]  /*12b40*/  ISETP.LT.OR P0, PT, R0, 0xfa, !P0 ;  /* 0x000000fa0000780c */ /* 0x000fe20004701670 */
[----:B------:R-:W-:Y:S03]  /*12b50*/  BSSY B1, `(.L_x_540) ;  /* 0x0000006000017945 */ /* 0x000fe60003800000 */
[----:B------:R0:W-:Y:S09]  /*12b60*/  @!P6 STG.E.U8 desc[UR36][R8.64+0xf8], R3 ;  /* 0x0000f8030800e986 */ /* 0x0001f2000c101124 */
[----:B------:R-:W-:Y:S05]  /*12b70*/  @P0 BRA `(.L_x_541) ;  /* 0x00000000000c0947 */ /* 0x000fea0003800000 */
[----:B------:R-:W0:Y:S02]  /*12b80*/  LDG.E.U8 R16, desc[UR36][R154.64+0xf9] ;  /* 0x0000f9249a107981 */ /* 0x000e24000c1e1100 */
[----:B0-----:R-:W-:-:S05]  /*12b90*/  PRMT R3, R16, 0x8880, RZ ;  /* 0x0000888010037816 */ /* 0x001fca00000000ff */
[----:B------:R-:W-:-:S07]  /*12ba0*/  IMAD R2, R3, R18, RZ ;  /* 0x0000001203027224 */ /* 0x000fce00078e02ff */
.L_x_541:
[----:B------:R-:W-:Y:S05]  /*12bb0*/  BSYNC B1 ;  /* 0x0000000000017941 */ /* 0x000fea0003800000 */
.L_x_540:
[----:B------:R-:W-:Y:S01]  /*12bc0*/  IMAD R151, R151, R17, R2 ;  /* 0x0000001197977224 */ /* 0x000fe200078e0202 */
[----:B------:R-:W-:Y:S06]  /*12bd0*/  @P0 BRA `(.L_x_542) ;  /* 0x0000003800180947 */ /* 0x000fec0003800000 */
[----:B------:R0:W-:Y:S01]  /*12be0*/  STG.E.U8 desc[UR36][R8.64+0xf9], R151 ;  /* 0x0000f99708007986 */ /* 0x0001e2000c101124 */
[----:B------:R-:W-:Y:S05]  /*12bf0*/  BRA `(.L_x_542) ;  /* 0x0000003800107947 */ /* 0x000fea0003800000 */
.L_x_29:
[----:B------:R-:W2:Y:S04]  /*12c00*/  LDL.LU R2, [R1] ;  /* 0x0000000001027983 */ /* 0x000ea80000300800 */
[----:B------:R-:W3:Y:S04]  /*12c10*/  LDL.LU R3, [R1+0xc] ;  /* 0x00000c0001037983 */ /* 0x000ee80000300800 */
[----:B------:R-:W4:Y:S04]  /*12c20*/  LDL.LU R12, [R1+0x14] ;  /* 0x00001400010c7983 */ /* 0x000f280000300800 */
[----:B------:R-:W5:Y:S04]  /*12c30*/  LDL.LU R13, [R1+0x8c] ;  /* 0x00008c00010d7983 */ /* 0x000f680000300800 */
        /* <DEDUP_REMOVED lines=63> */
[----:B------:R-:W5:Y:S01]  /*13030*/  LDL.LU R176, [R1+0x194] ;  /* 0x0001940001b07983 */ /* 0x000f620000300800 */
[----:B------:R-:W-:-:S03]  /*13040*/  ISETP.GE.AND P0, PT, R19, 0x1, PT ;  /* 0x000000011300780c */ /* 0x000fc60003f06270 */
[----:B------:R-:W5:Y:S04]  /*13050*/  LDL.LU R175, [R1+0x198] ;  /* 0x0001980001af7983 */ /* 0x000f680000300800 */
[----:B------:R-:W5:Y:S04]  /*13060*/  LDL.LU R174, [R1+0x19c] ;  /* 0x00019c0001ae7983 */ /* 0x000f680000300800 */
[----:B------:R-:W5:Y:S04]  /*13070*/  LDL.LU R173, [R1+0x1a0] ;  /* 0x0001a00001ad7983 */ /* 0x000f680000300800 */
[----:B------:R-:W5:Y:S01]  /*13080*/  LDL.LU R172, [R1+0x1a4] ;  /* 0x0001a40001ac7983 */ /* 0x000f620000300800 */
[----:B------:R-:W-:-:S03]  /*13090*/  ISETP.LT.OR P1, PT, R0, 0x1, !P0 ;  /* 0x000000010000780c */ /* 0x000fc60004721670 */
        /* <DEDUP_REMOVED lines=13> */
[----:B--2---:R-:W-:-:S03]  /*13170*/  @!P1 IMAD R2, R2, R17, RZ ;  /* 0x0000001102029224 */ /* 0x004fc600078e02ff */
        /* <DEDUP_REMOVED lines=9> */
[----:B------:R0:W-:Y:S04]  /*13210*/  @!P1 STG.E.U8 desc[UR36][R4.64], R2 ;  /* 0x0000000204009986 */ /* 0x0001e8000c101124 */
[----:B0-----:R-:W3:Y:S01]  /*13220*/  LDL.LU R2, [R1+0x4] ;  /* 0x0000040001027983 */ /* 0x001ee20000300800 */
[----:B------:R-:W-:-:S02]  /*13230*/  ISETP.LT.OR P1, PT, R0, 0x2, !P0 ;  /* 0x000000020000780c */ /* 0x000fc40004721670 */
[----:B------:R-:W-:-:S11]  /*13240*/  ISETP.GE.AND P2, PT, R19, 0x9, PT ;  /* 0x000000091300780c */ /* 0x000fd60003f46270 */
[----:B---3--:R-:W-:-:S05]  /*13250*/  @!P1 IMAD R2, R2, R17, RZ ;  /* 0x0000001102029224 */ /* 0x008fca00078e02ff */
[----:B------:R0:W-:Y:S04]  /*13260*/  @!P1 STG.E.U8 desc[UR36][R4.64+0x1], R2 ;  /* 0x0000010204009986 */ /* 0x0001e8000c101124 */
[----:B0-----:R-:W3:Y:S01]  /*13270*/  LDL.LU R2, [R1+0x8] ;  /* 0x0000080001027983 */ /* 0x001ee20000300800 */
[C---:B------:R-:W-:Y:S02]  /*13280*/  ISETP.LT.OR P1, PT, R0.reuse, 0x1, !P2 ;  /* 0x000000010000780c */ /* 0x040fe40005721670 */
[C---:B------:R-:W-:Y:S02]  /*13290*/  ISETP.LT.OR P3, PT, R0.reuse, 0x2, !P2 ;  /* 0x000000020000780c */ /* 0x040fe40005761670 */
[----:B------:R-:W-:-:S09]  /*132a0*/  ISETP.LT.OR P4, PT, R0, 0x9, !P0 ;  /* 0x000000090000780c */ /* 0x000fd20004781670 */
[----:B---3--:R-:W-:-:S05]  /*132b0*/  @!P1 IMAD R2, R2, R17, RZ ;  /* 0x0000001102029224 */ /* 0x008fca00078e02ff */
[----:B------:R0:W-:Y:S04]  /*132c0*/  @!P1 STG.E.U8 desc[UR36][R10.64], R2 ;  /* 0x000000020a009986 */ /* 0x0001e8000c101124 */
[----:B0-----:R-:W3:Y:S01]  /*132d0*/  LDL.LU R2, [R1+0x10] ;  /* 0x0000100001027983 */ /* 0x001ee20000300800 */
[----:B------:R-:W-:Y:S01]  /*132e0*/  @!P3 IMAD R3, R3, R17, RZ ;  /* 0x000000110303b224 */ /* 0x000fe200078e02ff */
[C---:B------:R-:W-:Y:S02]  /*132f0*/  ISETP.LT.OR P1, PT, R0.reuse, 0xa, !P0 ;  /* 0x0000000a0000780c */ /* 0x040fe40004721670 */
[C---:B------:R-:W-:Y:S02]  /*13300*/  ISETP.LT.OR P5, PT, R0.reuse, 0x9, !P2 ;  /* 0x000000090000780c */ /* 0x040fe400057a1670 */
[----:B------:R0:W-:Y:S01]  /*13310*/  @!P3 STG.E.U8 desc[UR36][R10.64+0x1], R3 ;  /* 0x000001030a00b986 */ /* 0x0001e2000c101124 */
[----:B------:R-:W-:-:S03]  /*13320*/  ISETP.LT.OR P6, PT, R0, 0xa, !P2 ;  /* 0x0000000a0000780c */ /* 0x000fc600057c1670 */
[----:B0-----:R-:W5:Y:S01]  /*13330*/  LDL.LU R3, [R1+0x18] ;  /* 0x0000180001037983 */ /* 0x001f620000300800 */
[----:B---3--:R-:W-:-:S05]  /*13340*/  @!P4 IMAD R2, R2, R17, RZ ;  /* 0x000000110202c224 */ /* 0x008fca00078e02ff */
[----:B------:R0:W-:Y:S04]  /*13350*/  @!P4 STG.E.U8 desc[UR36][R4.64+0x8], R2 ;  /* 0x000008020400c986 */ /* 0x0001e8000c101124 */
[----:B0-----:R-:W3:Y:S01]  /*13360*/  LDL.LU R2, [R1+0x1c] ;  /* 0x00001c0001027983 */ /* 0x001ee20000300800 */
[-C--:B----4-:R-:W-:Y:S02]  /*13370*/  @!P1 IMAD R12, R12, R17.reuse, RZ ;  /* 0x000000110c0c9224 */ /* 0x090fe400078e02ff */
[----:B-----5:R-:W-:-:S03]  /*13380*/  @!P5 IMAD R3, R3, R17, RZ ;  /* 0x000000110303d224 */ /* 0x020fc600078e02ff */
[----:B------:R0:W-:Y:S04]  /*13390*/  @!P1 STG.E.U8 desc[UR36][R4.64+0x9], R12 ;  /* 0x0000090c04009986 */ /* 0x0001e8000c101124 */
[----:B------:R1:W-:Y:S04]  /*133a0*/  @!P5 STG.E.U8 desc[UR36][R10.64+0x8], R3 ;  /* 0x000008030a00d986 */ /* 0x0003e8000c101124 */
[----:B0-----:R-:W4:Y:S04]  /*133b0*/  LDL.LU R12, [R1+0x28] ;  /* 0x00002800010c7983 */ /* 0x001f280000300800 */
[----:B-1----:R-:W5:Y:S01]  /*133c0*/  LDL.LU R3, [R1+0x20] ;  /* 0x0000200001037983 */ /* 0x002f620000300800 */
[----:B---3--:R-:W-:-:S05]  /*133d0*/  @!P6 IMAD R2, R2, R17, RZ ;  /* 0x000000110202e224 */ /* 0x008fca00078e02ff */
[----:B------:R0:W-:Y:S04]  /*133e0*/  @!P6 STG.E.U8 desc[UR36][R10.64+0x9], R2 ;  /* 0x000009020a00e986 */ /* 0x0001e8000c101124 */
[----:B0-----:R-:W3:Y:S01]  /*133f0*/  LDL.LU R2, [R1+0x24] ;  /* 0x0000240001027983 */ /* 0x001ee20000300800 */
[C---:B------:R-:W-:Y:S02]  /*13400*/  ISETP.LT.OR P3, PT, R0.reuse, 0x11, !P0 ;  /* 0x000000110000780c */ /* 0x040fe40004761670 */
[----:B------:R-:W-:-:S11]  /*13410*/  ISETP.LT.OR P4, PT, R0, 0x12, !P0 ;  /* 0x000000120000780c */ /* 0x000fd60004781670 */
[----:B-----5:R-:W-:-:S05]  /*13420*/  @!P3 IMAD R3, R3, R17, RZ ;  /* 0x000000110303b224 */ /* 0x020fca00078e02ff */
[----:B------:R0:W-:Y:S04]  /*13430*/  @!P3 STG.E.U8 desc[UR36][R4.64+0x10], R3 ;  /* 0x000010030400b986 */ /* 0x0001e8000c101124 */
[----:B0-----:R-:W5:Y:S01]  /*13440*/  LDL.LU R3, [R1+0x2c] ;  /* 0x00002c0001037983 */ /* 0x001f620000300800 */
[----:B---3--:R-:W-:-:S05]  /*13450*/  @!P4 IMAD R2, R2, R17, RZ ;  /* 0x000000110202c224 */ /* 0x008fca00078e02ff */
[----:B------:R0:W-:Y:S04]  /*13460*/  @!P4 STG.E.U8 desc[UR36][R4.64+0x11], R2 ;  /* 0x000011020400c986 */ /* 0x0001e8000c101124 */
[----:B0-----:R-:W3:Y:S01]  /*13470*/  LDL.LU R2, [R1+0x30] ;  /* 0x0000300001027983 */ /* 0x001ee20000300800 */
[C---:B------:R-:W-:Y:S02]  /*13480*/  ISETP.LT.OR P1, PT, R0.reuse, 0x11, !P2 ;  /* 0x000000110000780c */ /* 0x040fe40005721670 */
[C---:B------:R-:W-:Y:S02]  /*13490*/  ISETP.LT.OR P5, PT, R0.reuse, 0x12, !P2 ;  /* 0x000000120000780c */ /* 0x040fe400057a1670 */
[----:B------:R-:W-:-:S09]  /*134a0*/  ISETP.LT.OR P6, PT, R0, 0x19, !P0 ;  /* 0x000000190000780c */ /* 0x000fd200047c1670 */
        /* <DEDUP_REMOVED lines=38> */
[----:B------:R-:W-:-:S13]  /*13710*/  ISETP.LT.OR P6, PT, R0, 0x2a, !P0 ;  /* 0x0000002a0000780c */ /* 0x000fda00047c1670 */
[----:B-----5:R-:W-:-:S05]  /*13720*/  @!P6 IMAD R3, R3, R17, RZ ;  /* 0x000000110303e224 */ /* 0x020fca00078e02ff */
[----:B------:R-:W-:Y:S01]  /*13730*/  @!P6 STG.E.U8 desc[UR36][R4.64+0x29], R3 ;  /* 0x000029030400e986 */ /* 0x000fe2000c101124 */
[----:B---3--:R-:W-:-:S05]  /*13740*/  @!P5 IMAD R2, R2, R17, RZ ;  /* 0x000000110202d224 */ /* 0x008fca00078e02ff */
[----:B------:R0:W-:Y:S04]  /*13750*/  @!P5 STG.E.U8 desc[UR36][R4.64+0x28], R2 ;  /* 0x000028020400d986 */ /* 0x0001e8000c101124 */
[----:B0-----:R-:W3:Y:S04]  /*13760*/  LDL.LU R2, [R1+0x58] ;  /* 0x0000580001027983 */ /* 0x001ee80000300800 */
[----:B------:R-:W5:Y:S01]  /*13770*/  LDL.LU R3, [R1+0x5c] ;  /* 0x00005c0001037983 */ /* 0x000f620000300800 */
[C---:B------:R-:W-:Y:S02]  /*13780*/  ISETP.LT.OR P1, PT, R0.reuse, 0x29, !P2 ;  /* 0x000000290000780c */ /* 0x040fe40005721670 */
[----:B------:R-:W-:-:S11]  /*13790*/  ISETP.LT.OR P3, PT, R0, 0x2a, !P2 ;  /* 0x0000002a0000780c */ /* 0x000fd60005761670 */
[----:B---3--:R-:W-:-:S05]  /*137a0*/  @!P1 IMAD R2, R2, R17, RZ ;  /* 0x0000001102029224 */ /* 0x008fca00078e02ff */
[----:B------:R0:W-:Y:S04]  /*137b0*/  @!P1 STG.E.U8 desc[UR36][R10.64+0x28], R2 ;  /* 0x000028020a009986 */ /* 0x0001e8000c101124 */
[----:B0-----:R-:W3:Y:S01]  /*137c0*/  LDL.LU R2, [R1+0x60] ;  /* 0x0000600001027983 */ /* 0x001ee20000300800 */
[----:B-----5:R-:W-:-:S05]  /*137d0*/  @!P3 IMAD R3, R3, R17, RZ ;  /* 0x000000110303b224 */ /* 0x020fca00078e02ff */
[----:B------:R0:W-:Y:S04]  /*137e0*/  @!P3 STG.E.U8 desc[UR36][R10.64+0x29], R3 ;  /* 0x000029030a00b986 */ /* 0x0001e8000c101124 */
[----:B0-----:R-:W5:Y:S01]  /*137f0*/  LDL.LU R3, [R1+0x68] ;  /* 0x0000680001037983 */ /* 0x001f620000300800 */
[C---:B------:R-:W-:Y:S02]  /*13800*/  ISETP.LT.OR P4, PT, R0.reuse, 0x31, !P0 ;  /* 0x000000310000780c */ /* 0x040fe40004781670 */
[C---:B------:R-:W-:Y:S02]  /*13810*/  ISETP.LT.OR P5, PT, R0.reuse, 0x32, !P0 ;  /* 0x000000320000780c */ /* 0x040fe400047a1670 */
[----:B------:R-:W-:-:S11]  /*13820*/  ISETP.LT.OR P6, PT, R0, 0x31, !P2 ;  /* 0x000000310000780c */ /* 0x000fd600057c1670 */
[----:B----4-:R-:W-:-:S05]  /*13830*/  @!P5 IMAD R12, R12, R17, RZ ;  /* 0x000000110c0cd224 */ /* 0x010fca00078e02ff */
[----:B------:R-:W-:Y:S01]  /*13840*/  @!P5 STG.E.U8 desc[UR36][R4.64+0x31], R12 ;  /* 0x0000310c0400d986 */ /* 0x000fe2000c101124 */
[----:B---3--:R-:W-:-:S05]  /*13850*/  @!P4 IMAD R2, R2, R17, RZ ;  /* 0x000000110202c224 */ /* 0x008fca00078e02ff */
[----:B------:R0:W-:Y:S04]  /*13860*/  @!P4 STG.E.U8 desc[UR36][R4.64+0x30], R2 ;  /* 0x000030020400c986 */ /* 0x0001e8000c101124 */
[----:B0-----:R-:W3:Y:S01]  /*13870*/  LDL.LU R2, [R1+0x6c] ;  /* 0x00006c0001027983 */ /* 0x001ee20000300800 */
[----:B-----5:R-:W-:-:S03]  /*13880*/  @!P6 IMAD R3, R3, R17, RZ ;  /* 0x000000110303e224 */ /* 0x020fc600078e02ff */
[----:B------:R-:W4:Y:S04]  /*13890*/  LDL.LU R12, [R1+0x78] ;  /* 0x00007800010c7983 */ /* 0x000f280000300800 */
[----:B------:R0:W-:Y:S04]  /*138a0*/  @!P6 STG.E.U8 desc[UR36][R10.64+0x30], R3 ;  /* 0x000030030a00e986 */ /* 0x0001e8000c101124 */
[----:B0-----:R-:W5:Y:S01]  /*138b0*/  LDL.LU R3, [R1+0x70] ;  /* 0x0000700001037983 */ /* 0x001f620000300800 */
        /* <DEDUP_REMOVED lines=11> */
[-C--:B----4-:R-:W-:Y:S02]  /*13970*/  @!P5 IMAD R12, R12, R17.reuse, RZ ;  /* 0x000000110c0cd224 */ /* 0x090fe400078e02ff */
[----:B---3--:R-:W-:-:S05]  /*13980*/  @!P4 IMAD R2, R2, R17, RZ ;  /* 0x000000110202c224 */ /* 0x008fca00078e02ff */
[----:B------:R0:W-:Y:S04]  /*13990*/  @!P4 STG.E.U8 desc[UR36][R4.64+0x39], R2 ;  /* 0x000039020400c986 */ /* 0x0001e8000c101124 */
[----:B0-----:R-:W3:Y:S01]  /*139a0*/  LDL.LU R2, [R1+0x80] ;  /* 0x0000800001027983 */ /* 0x001ee20000300800 */
[----:B-----5:R-:W-:-:S03]  /*139b0*/  @!P6 IMAD R3, R3, R17, RZ ;  /* 0x000000110303e224 */ /* 0x020fc600078e02ff */
[----:B------:R0:W-:Y:S04]  /*139c0*/  @!P5 STG.E.U8 desc[UR36][R10.64+0x38], R12 ;  /* 0x0000380c0a00d986 */ /* 0x0001e8000c101124 */
[----:B------:R1:W-:Y:S04]  /*139d0*/  @!P6 STG.E.U8 desc[UR36][R10.64+0x39], R3 ;  /* 0x000039030a00e986 */ /* 0x0003e8000c101124 */
[----:B0-----:R-:W4:Y:S04]  /*139e0*/  LDL.LU R12, [R1+0xa0] ;  /* 0x0000a000010c7983 */ /* 0x001f280000300800 */
[----:B-1----:R-:W5:Y:S01]  /*139f0*/  LDL.LU R3, [R1+0x84] ;  /* 0x0000840001037983 */ /* 0x002f620000300800 */
[----:B------:R-:W-:-:S02]  /*13a00*/  ISETP.LT.OR P1, PT, R0, 0x41, !P0 ;  /* 0x000000410000780c */ /* 0x000fc40004721670 */
        /* <DEDUP_REMOVED lines=9> */
[C---:B------:R-:W-:Y:S02]  /*13aa0*/  ISETP.LT.OR P6, PT, R0.reuse, 0x49, !P0 ;  /* 0x000000490000780c */ /* 0x040fe400047c1670 */
[----:B------:R-:W-:-:S02]  /*13ab0*/  ISETP.LT.OR P1, PT, R0, 0x4a, !P0 ;  /* 0x0000004a0000780c */ /* 0x000fc40004721670 */
[----:B------:R-:W-:-:S07]  /*13ac0*/  ISETP.LT.OR P3, PT, R0, 0x49, !P2 ;  /* 0x000000490000780c */ /* 0x000fce0005761670 */
[-C--:B------:R-:W-:Y:S02]  /*13ad0*/  @!P5 IMAD R13, R13, R17.reuse, RZ ;  /* 0x000000110d0dd224 */ /* 0x080fe400078e02ff */
[-C--:B------:R-:W-:Y:S02]  /*13ae0*/  @!P6 IMAD R15, R15, R17.reuse, RZ ;  /* 0x000000110f0fe224 */ /* 0x080fe400078e02ff */
[----:B------:R-:W-:Y:S01]  /*13af0*/  @!P1 IMAD R21, R21, R17, RZ ;  /* 0x0000001115159224 */ /* 0x000fe200078e02ff */
[----:B------:R4:W-:Y:S01]  /*13b00*/  @!P5 STG.E.U8 desc[UR36][R10.64+0x41], R13 ;  /* 0x0000410d0a00d986 */ /* 0x0009e2000c101124 */
[----:B------:R-:W-:-:S13]  /*13b10*/  ISETP.LT.OR P5, PT, R0, 0x51, !P0 ;  /* 0x000000510000780c */ /* 0x000fda00047a1670 */
[-C--:B----4-:R-:W-:Y:S02]  /*13b20*/  @!P5 IMAD R13, R12, R17.reuse, RZ ;  /* 0x000000110c0dd224 */ /* 0x090fe400078e02ff */
[----:B---3--:R-:W-:-:S05]  /*13b30*/  @!P4 IMAD R2, R2, R17, RZ ;  /* 0x000000110202c224 */ /* 0x008fca00078e02ff */
[----:B------:R-:W-:Y:S01]  /*13b40*/  @!P4 STG.E.U8 desc[UR36][R10.64+0x40], R2 ;  /* 0x000040020a00c986 */ /* 0x000fe2000c101124 */
[----:B------:R-:W-:-:S03]  /*13b50*/  ISETP.LT.OR P4, PT, R0, 0x4a, !P2 ;  /* 0x0000004a0000780c */ /* 0x000fc60005781670 */
[----:B------:R0:W-:Y:S01]  /*13b60*/  @!P6 STG.E.U8 desc[UR36][R4.64+0x48], R15 ;  /* 0x0000480f0400e986 */ /* 0x0001e2000c101124 */
[----:B------:R-:W-:-:S03]  /*13b70*/  ISETP.LT.OR P6, PT, R0, 0x52, !P0 ;  /* 0x000000520000780c */ /* 0x000fc600047c1670 */
[----:B------:R-:W-:Y:S01]  /*13b80*/  @!P1 STG.E.U8 desc[UR36][R4.64+0x49], R21 ;  /* 0x0000491504009986 */ /* 0x000fe2000c101124 */
[----:B------:R-:W-:-:S05]  /*13b90*/  ISETP.LT.OR P1, PT, R0, 0x51, !P2 ;  /* 0x000000510000780c */ /* 0x000fca0005721670 */
[-C--:B------:R-:W-:Y:S02]  /*13ba0*/  @!P4 IMAD R23, R23, R17.reuse, RZ ;  /* 0x000000111717c224 */ /* 0x080fe400078e02ff */
[-C--:B-----5:R-:W-:Y:S02]  /*13bb0*/  @!P3 IMAD R3, R3, R17.reuse, RZ ;  /* 0x000000110303b224 */ /* 0x0a0fe400078e02ff */
[-C--:B0-----:R-:W-:Y:S01]  /*13bc0*/  @!P6 IMAD R15, R235, R17.reuse, RZ ;  /* 0x00000011eb0fe224 */ /* 0x081fe200078e02ff */
[----:B------:R-:W-:Y:S03]  /*13bd0*/  @!P4 STG.E.U8 desc[UR36][R10.64+0x49], R23 ;  /* 0x000049170a00c986 */ /* 0x000fe6000c101124 */
[----:B------:R-:W-:Y:S01]  /*13be0*/  @!P1 IMAD R153, R153, R17, RZ ;  /* 0x0000001199999224 */ /* 0x000fe200078e02ff */
[----:B------:R0:W-:Y:S01]  /*13bf0*/  @!P3 STG.E.U8 desc[UR36][R10.64+0x48], R3 ;  /* 0x000048030a00b986 */ /* 0x0001e2000c101124 */
[----:B------:R-:W-:-:S02]  /*13c00*/  ISETP.LT.OR P3, PT, R0, 0x52, !P2 ;  /* 0x000000520000780c */ /* 0x000fc40005761670 */
[C---:B------:R-:W-:Y:S01]  /*13c10*/  ISETP.LT.OR P4, PT, R0.reuse, 0x59, !P0 ;  /* 0x000000590000780c */ /* 0x040fe20004781670 */
[----:B------:R1:W-:Y:S01]  /*13c20*/  @!P5 STG.E.U8 desc[UR36][R4.64+0x50], R13 ;  /* 0x0000500d0400d986 */ /* 0x0003e2000c101124 */
[----:B------:R-:W-:-:S03]  /*13c30*/  ISETP.LT.OR P5, PT, R0, 0x5a, !P0 ;  /* 0x0000005a0000780c */ /* 0x000fc600047a1670 */
[----:B------:R3:W-:Y:S01]  /*13c40*/  @!P6 STG.E.U8 desc[UR36][R4.64+0x51], R15 ;  /* 0x0000510f0400e986 */ /* 0x0007e2000c101124 */
[----:B------:R-:W-:-:S03]  /*13c50*/  ISETP.LT.OR P6, PT, R0, 0x59, !P2 ;  /* 0x000000590000780c */ /* 0x000fc600057c1670 */
[----:B------:R-:W-:Y:S01]  /*13c60*/  @!P1 STG.E.U8 desc[UR36][R10.64+0x50], R153 ;  /* 0x000050990a009986 */ /* 0x000fe2000c101124 */
[----:B------:R-:W-:Y:S01]  /*13c70*/  ISETP.LT.OR P1, PT, R0, 0x5a, !P2 ;  /* 0x0000005a0000780c */ /* 0x000fe20005721670 */
[-C--:B0-----:R-:W-:Y:S02]  /*13c80*/  @!P3 IMAD R3, R234, R17.reuse, RZ ;  /* 0x00000011ea03b224 */ /* 0x081fe400078e02ff */
[-C--:B------:R-:W-:Y:S02]  /*13c90*/  @!P4 IMAD R21, R233, R17.reuse, RZ ;  /* 0x00000011e915c224 */ /* 0x080fe400078e02ff */
[-C--:B-1----:R-:W-:Y:S01]  /*13ca0*/  @!P5 IMAD R13, R232, R17.reuse, RZ ;  /* 0x00000011e80dd224 */ /* 0x082fe200078e02ff */
[----:B------:R0:W-:Y:S03]  /*13cb0*/  @!P3 STG.E.U8 desc[UR36][R10.64+0x51], R3 ;  /* 0x000051030a00b986 */ /* 0x0001e6000c101124 */
[----:B---3--:R-:W-:Y:S01]  /*13cc0*/  @!P6 IMAD R15, R231, R17, RZ ;  /* 0x00000011e70fe224 */ /* 0x008fe200078e02ff */
[----:B------:R1:W-:Y:S01]  /*13cd0*/  @!P4 STG.E.U8 desc[UR36][R4.64+0x58], R21 ;  /* 0x000058150400c986 */ /* 0x0003e2000c101124 */
[----:B------:R-:W-:-:S02]  /*13ce0*/  ISETP.LT.OR P3, PT, R0, 0x61, !P0 ;  /* 0x000000610000780c */ /* 0x000fc40004761670 */
[----:B------:R-:W-:Y:S01]  /*13cf0*/  @!P1 IMAD R23, R230, R17, RZ ;  /* 0x00000011e6179224 */ /* 0x000fe200078e02ff */
        /* <DEDUP_REMOVED lines=8> */
[-C--:B-1----:R-:W-:Y:S02]  /*13d80*/  @!P4 IMAD R21, R228, R17.reuse, RZ ;  /* 0x00000011e415c224 */ /* 0x082fe400078e02ff */
[-C--:B---3--:R-:W-:Y:S01]  /*13d90*/  @!P5 IMAD R13, R227, R17.reuse, RZ ;  /* 0x00000011e30dd224 */ /* 0x088fe200078e02ff */
[----:B------:R0:W-:Y:S03]  /*13da0*/  @!P3 STG.E.U8 desc[UR36][R4.64+0x60], R3 ;  /* 0x000060030400b986 */ /* 0x0001e6000c101124 */
[----:B----4-:R-:W-:Y:S01]  /*13db0*/  @!P6 IMAD R15, R226, R17, RZ ;  /* 0x00000011e20fe224 */ /* 0x010fe200078e02ff */
        /* <DEDUP_REMOVED lines=134> */
[-C--:B----4-:R-:W-:Y:S01]  /*14620*/  @!P6 IMAD R15, R181, R17.reuse, RZ ;  /* 0x00000011b50fe224 */ /* 0x090fe200078e02ff */
[----:B------:R1:W-:Y:S03]  /*14630*/  @!P4 STG.E.U8 desc[UR36][R10.64+0xb8], R21 ;  /* 0x0000b8150a00c986 */ /* 0x0003e6000c101124 */
[----:B------:R-:W-:Y:S01]  /*14640*/  @!P1 IMAD R23, R180, R17, RZ ;  /* 0x00000011b4179224 */ /* 0x000fe200078e02ff */
[C---:B------:R-:W-:Y:S01]  /*14650*/  ISETP.LT.OR P3, PT, R0.reuse, 0xc1, !P2 ;  /* 0x000000c10000780c */ /* 0x040fe20005761670 */
[----:B------:R3:W-:Y:S01]  /*14660*/  @!P5 STG.E.U8 desc[UR36][R10.64+0xb9], R13 ;  /* 0x0000b90d0a00d986 */ /* 0x0007e2000c101124 */
[----:B------:R-:W-:-:S02]  /*14670*/  ISETP.LT.OR P4, PT, R0, 0xc2, !P2 ;  /* 0x000000c20000780c */ /* 0x000fc40005781670 */
[C---:B------:R-:W-:Y:S01]  /*14680*/  ISETP.LT.OR P5, PT, R0.reuse, 0xc9, !P0 ;  /* 0x000000c90000780c */ /* 0x040fe200047a1670 */
[----:B------:R4:W-:Y:S01]  /*14690*/  @!P6 STG.E.U8 desc[UR36][R4.64+0xc0], R15 ;  /* 0x0000c00f0400e986 */ /* 0x0009e2000c101124 */
[----:B------:R-:W-:-:S03]  /*146a0*/  ISETP.LT.OR P6, PT, R0, 0xca, !P0 ;  /* 0x000000ca0000780c */ /* 0x000fc600047c1670 */
[----:B------:R-:W-:Y:S01]  /*146b0*/  @!P1 STG.E.U8 desc[UR36][R4.64+0xc1], R23 ;  /* 0x0000c11704009986 */ /* 0x000fe2000c101124 */
[----:B------:R-:W-:-:S03]  /*146c0*/  ISETP.LT.OR P1, PT, R0, 0xc9, !P2 ;  /* 0x000000c90000780c */ /* 0x000fc60005721670 */
[-C--:B0-----:R-:W-:Y:S02]  /*146d0*/  @!P3 IMAD R3, R179, R17.reuse, RZ ;  /* 0x00000011b303b224 */ /* 0x081fe400078e02ff */
[-C--:B-1----:R-:W-:Y:S02]  /*146e0*/  @!P4 IMAD R21, R178, R17.reuse, RZ ;  /* 0x00000011b215c224 */ /* 0x082fe400078e02ff */
[-C--:B---3--:R-:W-:Y:S02]  /*146f0*/  @!P5 IMAD R13, R177, R17.reuse, RZ ;  /* 0x00000011b10dd224 */ /* 0x088fe400078e02ff */
[-C--:B----4-:R-:W-:Y:S01]  /*14700*/  @!P6 IMAD R15, R176, R17.reuse, RZ ;  /* 0x00000011b00fe224 */ /* 0x090fe200078e02ff */
[----:B------:R0:W-:Y:S03]  /*14710*/  @!P3 STG.E.U8 desc[UR36][R10.64+0xc0], R3 ;  /* 0x0000c0030a00b986 */ /* 0x0001e6000c101124 */
        /* <DEDUP_REMOVED lines=36> */
[----:B------:R4:W-:Y:S04]  /*14960*/  @!P6 STG.E.U8 desc[UR36][R10.64+0xd9], R15 ;  /* 0x0000d90f0a00e986 */ /* 0x0009e8000c101124 */
[----:B------:R-:W-:Y:S01]  /*14970*/  @!P1 STG.E.U8 desc[UR36][R4.64+0xe0], R153 ;  /* 0x0000e09904009986 */ /* 0x000fe2000c101124 */
[C---:B------:R-:W-:Y:S02]  /*14980*/  ISETP.LT.OR P1, PT, R0.reuse, 0xea, !P0 ;  /* 0x000000ea0000780c */ /* 0x040fe40004721670 */
[----:B------:R-:W-:Y:S01]  /*14990*/  ISETP.LT.OR P6, PT, R0, 0xe9, !P0 ;  /* 0x000000e90000780c */ /* 0x000fe200047c1670 */
[-C--:B0-----:R-:W-:Y:S02]  /*149a0*/  @!P3 IMAD R3, R164, R17.reuse, RZ ;  /* 0x00000011a403b224 */ /* 0x081fe400078e02ff */
[----:B-1----:R-:W-:-:S02]  /*149b0*/  @!P4 IMAD R21, R163, R17, RZ ;  /* 0x00000011a315c224 */ /* 0x002fc400078e02ff */
[----:B---3--:R-:W-:Y:S01]  /*149c0*/  @!P5 IMAD R13, R162, R17, RZ ;  /* 0x00000011a20dd224 */ /* 0x008fe200078e02ff */
[----:B------:R0:W-:Y:S01]  /*149d0*/  @!P3 STG.E.U8 desc[UR36][R4.64+0xe1], R3 ;  /* 0x0000e1030400b986 */ /* 0x0001e2000c101124 */
[----:B------:R-:W-:-:S04]  /*149e0*/  ISETP.LT.OR P3, PT, R0, 0xe9, !P2 ;  /* 0x000000e90000780c */ /* 0x000fc80005761670 */
[-C--:B------:R-:W-:Y:S01]  /*149f0*/  @!P1 IMAD R23, R160, R17.reuse, RZ ;  /* 0x00000011a0179224 */ /* 0x080fe200078e02ff */
[----:B------:R2:W-:Y:S01]  /*14a00*/  @!P4 STG.E.U8 desc[UR36][R10.64+0xe0], R21 ;  /* 0x0000e0150a00c986 */ /* 0x0005e2000c101124 */
[----:B----4-:R-:W-:Y:S01]  /*14a10*/  @!P6 IMAD R15, R161, R17, RZ ;  /* 0x00000011a10fe224 */ /* 0x010fe200078e02ff */
[C---:B------:R-:W-:Y:S02]  /*14a20*/  ISETP.LT.OR P4, PT, R0.reuse, 0xea, !P2 ;  /* 0x000000ea0000780c */ /* 0x040fe40005781670 */
[----:B------:R1:W-:Y:S01]  /*14a30*/  @!P5 STG.E.U8 desc[UR36][R10.64+0xe1], R13 ;  /* 0x0000e10d0a00d986 */ /* 0x0003e2000c101124 */
[----:B------:R-:W-:-:S03]  /*14a40*/  ISETP.LT.OR P5, PT, R0, 0xf1, !P0 ;  /* 0x000000f10000780c */ /* 0x000fc600047a1670 */
[----:B------:R-:W-:Y:S01]  /*14a50*/  @!P1 STG.E.U8 desc[UR36][R4.64+0xe9], R23 ;  /* 0x0000e91704009986 */ /* 0x000fe2000c101124 */
[----:B------:R-:W-:-:S03]  /*14a60*/  ISETP.LT.OR P1, PT, R0, 0xf2, !P0 ;  /* 0x000000f20000780c */ /* 0x000fc60004721670 */
[----:B------:R3:W-:Y:S01]  /*14a70*/  @!P6 STG.E.U8 desc[UR36][R4.64+0xe8], R15 ;  /* 0x0000e80f0400e986 */ /* 0x0007e2000c101124 */
[----:B------:R-:W-:Y:S01]  /*14a80*/  ISETP.LT.OR P6, PT, R0, 0xf1, !P2 ;  /* 0x000000f10000780c */ /* 0x000fe200057c1670 */
[-C--:B0-----:R-:W-:Y:S02]  /*14a90*/  @!P3 IMAD R3, R159, R17.reuse, RZ ;  /* 0x000000119f03b224 */ /* 0x081fe400078e02ff */
[-C--:B--2---:R-:W-:Y:S02]  /*14aa0*/  @!P4 IMAD R21, R158, R17.reuse, RZ ;  /* 0x000000119e15c224 */ /* 0x084fe400078e02ff */
[-C--:B-1----:R-:W-:Y:S01]  /*14ab0*/  @!P5 IMAD R13, R157, R17.reuse, RZ ;  /* 0x000000119d0dd224 */ /* 0x082fe200078e02ff */
[----:B------:R0:W-:Y:S01]  /*14ac0*/  @!P3 STG.E.U8 desc[UR36][R10.64+0xe8], R3 ;  /* 0x0000e8030a00b986 */ /* 0x0001e2000c101124 */
[----:B------:R-:W-:Y:S02]  /*14ad0*/  ISETP.LT.OR P3, PT, R0, 0xf2, !P2 ;  /* 0x000000f20000780c */ /* 0x000fe40005761670 */
[-C--:B---3--:R-:W-:Y:S01]  /*14ae0*/  @!P1 IMAD R15, R156, R17.reuse, RZ ;  /* 0x000000119c0f9224 */ /* 0x088fe200078e02ff */
[----:B------:R1:W-:Y:S03]  /*14af0*/  @!P4 STG.E.U8 desc[UR36][R10.64+0xe9], R21 ;  /* 0x0000e9150a00c986 */ /* 0x0003e6000c101124 */
[----:B------:R-:W-:Y:S01]  /*14b00*/  @!P6 IMAD R23, R155, R17, RZ ;  /* 0x000000119b17e224 */ /* 0x000fe200078e02ff */
[C---:B------:R-:W-:Y:S01]  /*14b10*/  ISETP.LT.OR P4, PT, R0.reuse, 0xf9, !P0 ;  /* 0x000000f90000780c */ /* 0x040fe20004781670 */
[----:B------:R-:W-:Y:S01]  /*14b20*/  @!P1 STG.E.U8 desc[UR36][R4.64+0xf1], R15 ;  /* 0x0000f10f04009986 */ /* 0x000fe2000c101124 */
[----:B------:R-:W-:-:S02]  /*14b30*/  ISETP.LT.OR P0, PT, R0, 0xfa, !P0 ;  /* 0x000000fa0000780c */ /* 0x000fc40004701670 */
[C---:B------:R-:W-:Y:S01]  /*14b40*/  ISETP.GE.AND P1, PT, R19.reuse, 0x81, PT ;  /* 0x000000811300780c */ /* 0x040fe20003f26270 */
[----:B------:R2:W-:Y:S01]  /*14b50*/  @!P5 STG.E.U8 desc[UR36][R4.64+0xf0], R13 ;  /* 0x0000f00d0400d986 */ /* 0x0005e2000c101124 */
[C---:B------:R-:W-:Y:S02]  /*14b60*/  ISETP.LT.OR P5, PT, R0.reuse, 0xf9, !P2 ;  /* 0x000000f90000780c */ /* 0x040fe400057a1670 */
[C---:B------:R-:W-:Y:S01]  /*14b70*/  ISETP.LT.OR P2, PT, R0.reuse, 0xfa, !P2 ;  /* 0x000000fa0000780c */ /* 0x040fe20005741670 */
[----:B------:R-:W-:Y:S01]  /*14b80*/  @!P6 STG.E.U8 desc[UR36][R10.64+0xf0], R23 ;  /* 0x0000f0170a00e986 */ /* 0x000fe2000c101124 */
[----:B------:R-:W-:Y:S01]  /*14b90*/  ISETP.LT.OR P6, PT, R0, 0x1, !P1 ;  /* 0x000000010000780c */ /* 0x000fe20004fc1670 */
[-C--:B0-----:R-:W-:Y:S02]  /*14ba0*/  @!P3 IMAD R3, R154, R17.reuse, RZ ;  /* 0x000000119a03b224 */ /* 0x081fe400078e02ff */
[-C--:B-1----:R-:W-:Y:S02]  /*14bb0*/  @!P4 IMAD R21, R152, R17.reuse, RZ ;  /* 0x000000119815c224 */ /* 0x082fe400078e02ff */
[----:B------:R-:W-:Y:S01]  /*14bc0*/  @!P0 IMAD R153, R22, R17, RZ ;  /* 0x0000001116998224 */ /* 0x000fe200078e02ff */
[----:B------:R0:W-:Y:S01]  /*14bd0*/  @!P3 STG.E.U8 desc[UR36][R10.64+0xf1], R3 ;  /* 0x0000f1030a00b986 */ /* 0x0001e2000c101124 */
[----:B------:R-:W-:-:S02]  /*14be0*/  ISETP.GE.AND P3, PT, R19, 0x89, PT ;  /* 0x000000891300780c */ /* 0x000fc40003f66270 */
[-C--:B--2---:R-:W-:Y:S02]  /*14bf0*/  @!P5 IMAD R13, R20, R17.reuse, RZ ;  /* 0x00000011140dd224 */ /* 0x084fe400078e02ff */
[-C--:B------:R-:W-:Y:S01]  /*14c00*/  @!P2 IMAD R15, R14, R17.reuse, RZ ;  /* 0x000000110e0fa224 */ /* 0x080fe200078e02ff */
[----:B------:R-:W-:Y:S01]  /*14c10*/  @!P0 STG.E.U8 desc[UR36][R4.64+0xf9], R153 ;  /* 0x0000f99904008986 */ /* 0x000fe2000c101124 */
[----:B------:R-:W-:Y:S01]  /*14c20*/  @!P6 IMAD R19, R24, R17, RZ ;  /* 0x000000111813e224 */ /* 0x000fe200078e02ff */
[C---:B------:R-:W-:Y:S02]  /*14c30*/  ISETP.LT.OR P0, PT, R0.reuse, 0x2, !P1 ;  /* 0x000000020000780c */ /* 0x040fe40004f01670 */
[----:B------:R1:W-:Y:S01]  /*14c40*/  @!P4 STG.E.U8 desc[UR36][R4.64+0xf8], R21 ;  /* 0x0000f8150400c986 */ /* 0x0003e2000c101124 */
[----:B------:R-:W-:-:S03]  /*14c50*/  ISETP.LT.OR P4, PT, R0, 0x1, !P3 ;  /* 0x000000010000780c */ /* 0x000fc60005f81670 */
[----:B------:R-:W-:Y:S01]  /*14c60*/  @!P5 STG.E.U8 desc[UR36][R10.64+0xf8], R13 ;  /* 0x0000f80d0a00d986 */ /* 0x000fe2000c101124 */
[----:B------:R-:W-:-:S03]  /*14c70*/  ISETP.LT.OR P5, PT, R0, 0x2, !P3 ;  /* 0x000000020000780c */ /* 0x000fc60005fa1670 */
[----:B------:R-:W-:Y:S01]  /*14c80*/  @!P2 STG.E.U8 desc[UR36][R10.64+0xf9], R15 ;  /* 0x0000f90f0a00a986 */ /* 0x000fe2000c101124 */
[----:B------:R-:W-:-:S03]  /*14c90*/  ISETP.LT.OR P2, PT, R0, 0x9, !P1 ;  /* 0x000000090000780c */ /* 0x000fc60004f41670 */
[----:B------:R-:W-:Y:S01]  /*14ca0*/  @!P6 STG.E.U8 desc[UR36][R6.64], R19 ;  /* 0x000000130600e986 */ /* 0x000fe2000c101124 */
[----:B------:R-:W-:Y:S01]  /*14cb0*/  ISETP.LT.OR P6, PT, R0, 0xa, !P1 ;  /* 0x0000000a0000780c */ /* 0x000fe20004fc1670 */
[-C--:B------:R-:W-:Y:S02]  /*14cc0*/  @!P0 IMAD R25, R25, R17.reuse, RZ ;  /* 0x0000001119198224 */ /* 0x080fe400078e02ff */
[-C--:B0-----:R-:W-:Y:S02]  /*14cd0*/  @!P4 IMAD R3, R26, R17.reuse, RZ ;  /* 0x000000111a03c224 */ /* 0x081fe400078e02ff */
[-C--:B------:R-:W-:Y:S01]  /*14ce0*/  @!P5 IMAD R27, R27, R17.reuse, RZ ;  /* 0x000000111b1bd224 */ /* 0x080fe200078e02ff */
[----:B------:R-:W-:Y:S03]  /*14cf0*/  @!P0 STG.E.U8 desc[UR36][R6.64+0x1], R25 ;  /* 0x0000011906008986 */ /* 0x000fe6000c101124 */
[----:B-1----:R-:W-:Y:S01]  /*14d00*/  @!P2 IMAD R5, R28, R17, RZ ;  /* 0x000000111c05a224 */ /* 0x002fe200078e02ff */
[----:B------:R0:W-:Y:S01]  /*14d10*/  @!P4 STG.E.U8 desc[UR36][R8.64], R3 ;  /* 0x000000030800c986 */ /* 0x0001e2000c101124 */
[----:B------:R-:W-:-:S02]  /*14d20*/  ISETP.LT.OR P0, PT, R0, 0xa, !P3 ;  /* 0x0000000a0000780c */ /* 0x000fc40005f01670 */
[----:B------:R-:W-:Y:S01]  /*14d30*/  @!P6 IMAD R29, R29, R17, RZ ;  /* 0x000000111d1de224 */ /* 0x000fe200078e02ff */
[C---:B------:R-:W-:Y:S01]  /*14d40*/  ISETP.LT.OR P4, PT, R0.reuse, 0x9, !P3 ;  /* 0x000000090000780c */ /* 0x040fe20005f81670 */
[----:B------:R-:W-:Y:S01]  /*14d50*/  @!P5 STG.E.U8 desc[UR36][R8.64+0x1], R27 ;  /* 0x0000011b0800d986 */ /* 0x000fe2000c101124 */
[----:B------:R-:W-:-:S03]  /*14d60*/  ISETP.LT.OR P5, PT, R0, 0x11, !P1 ;  /* 0x000000110000780c */ /* 0x000fc60004fa1670 */
[----:B------:R1:W-:Y:S01]  /*14d70*/  @!P2 STG.E.U8 desc[UR36][R6.64+0x8], R5 ;  /* 0x000008050600a986 */ /* 0x0003e2000c101124 */
[----:B------:R-:W-:-:S03]  /*14d80*/  ISETP.LT.OR P2, PT, R0, 0x12, !P1 ;  /* 0x000000120000780c */ /* 0x000fc60004f41670 */
[----:B------:R-:W-:Y:S01]  /*14d90*/  @!P6 STG.E.U8 desc[UR36][R6.64+0x9], R29 ;  /* 0x0000091d0600e986 */ /* 0x000fe2000c101124 */
[----:B------:R-:W-:Y:S01]  /*14da0*/  ISETP.LT.OR P6, PT, R0, 0x11, !P3 ;  /* 0x000000110000780c */ /* 0x000fe20005fc1670 */
[-C--:B------:R-:W-:Y:S02]  /*14db0*/  @!P0 IMAD R31, R31, R17.reuse, RZ ;  /* 0x000000111f1f8224 */ /* 0x080fe400078e02ff */
[-C--:B0-----:R-:W-:Y:S02]  /*14dc0*/  @!P4 IMAD R3, R30, R17.reuse, RZ ;  /* 0x000000111e03c224 */ /* 0x081fe400078e02ff */
[-C--:B------:R-:W-:Y:S01]  /*14dd0*/  @!P5 IMAD R11, R32, R17.reuse, RZ ;  /* 0x00000011200bd224 */ /* 0x080fe200078e02ff */
[----:B------:R-:W-:Y:S03]  /*14de0*/  @!P0 STG.E.U8 desc[UR36][R8.64+0x9], R31 ;  /* 0x0000091f08008986 */ /* 0x000fe6000c101124 */
[----:B------:R-:W-:Y:S01]  /*14df0*/  @!P2 IMAD R33, R33, R17, RZ ;  /* 0x000000112121a224 */ /* 0x000fe200078e02ff */
[----:B------:R0:W-:Y:S01]  /*14e00*/  @!P4 STG.E.U8 desc[UR36][R8.64+0x8], R3 ;  /* 0x000008030800c986 */ /* 0x0001e2000c101124 */
[----:B------:R-:W-:-:S02]  /*14e10*/  ISETP.LT.OR P0, PT, R0, 0x12, !P3 ;  /* 0x000000120000780c */ /* 0x000fc40005f01670 */
[----:B-1----:R-:W-:Y:S01]  /*14e20*/  @!P6 IMAD R5, R34, R17, RZ ;  /* 0x000000112205e224 */ /* 0x002fe200078e02ff */
[C---:B------:R-:W-:Y:S01]  /*14e30*/  ISETP.LT.OR P4, PT, R0.reuse, 0x19, !P1 ;  /* 0x000000190000780c */ /* 0x040fe20004f81670 */
[----:B------:R-:W-:Y:S01]  /*14e40*/  @!P5 STG.E.U8 desc[UR36][R6.64+0x10], R11 ;  /* 0x0000100b0600d986 */ /* 0x000fe2000c101124 */
[----:B------:R-:W-:-:S03]  /*14e50*/  ISETP.LT.OR P5, PT, R0, 0x1a, !P1 ;  /* 0x0000001a0000780c */ /* 0x000fc60004fa1670 */
[----:B------:R-:W-:Y:S01]  /*14e60*/  @!P2 STG.E.U8 desc[UR36][R6.64+0x11], R33 ;  /* 0x000011210600a986 */ /* 0x000fe2000c101124 */
[----:B------:R-:W-:-:S03]  /*14e70*/  ISETP.LT.OR P2, PT, R0, 0x19, !P3 ;  /* 0x000000190000780c */ /* 0x000fc60005f41670 */
[----:B------:R1:W-:Y:S01]  /*14e80*/  @!P6 STG.E.U8 desc[UR36][R8.64+0x10], R5 ;  /* 0x000010050800e986 */ /* 0x0003e2000c101124 */
[----:B------:R-:W-:Y:S01]  /*14e90*/  ISETP.LT.OR P6, PT, R0, 0x1a, !P3 ;  /* 0x0000001a0000780c */ /* 0x000fe20005fc1670 */
[-C--:B------:R-:W-:Y:S02]  /*14ea0*/  @!P0 IMAD R35, R35, R17.reuse, RZ ;  /* 0x0000001123238224 */ /* 0x080fe400078e02ff */
[-C--:B0-----:R-:W-:Y:S02]  /*14eb0*/  @!P4 IMAD R3, R36, R17.reuse, RZ ;  /* 0x000000112403c224 */ /* 0x081fe400078e02ff */
[-C--:B------:R-:W-:Y:S01]  /*14ec0*/  @!P5 IMAD R37, R37, R17.reuse, RZ ;  /* 0x000000112525d224 */ /* 0x080fe200078e02ff */
[----:B------:R-:W-:Y:S01]  /*14ed0*/  @!P0 STG.E.U8 desc[UR36][R8.64+0x11], R35 ;  /* 0x0000112308008986 */ /* 0x000fe2000c101124 */
[----:B------:R-:W-:Y:S02]  /*14ee0*/  ISETP.LT.OR P0, PT, R0, 0x22, !P1 ;  /* 0x000000220000780c */ /* 0x000fe40004f01670 */
[----:B-1----:R-:W-:-:S04]  /*14ef0*/  @!P2 IMAD R5, R38, R17, RZ ;  /* 0x000000112605a224 */ /* 0x002fc800078e02ff */
[----:B------:R-:W-:Y:S01]  /*14f00*/  @!P6 IMAD R39, R39, R17, RZ ;  /* 0x000000112727e224 */ /* 0x000fe200078e02ff */
[----:B------:R0:W-:Y:S01]  /*14f10*/  @!P4 STG.E.U8 desc[UR36][R6.64+0x18], R3 ;  /* 0x000018030600c986 */ /* 0x0001e2000c101124 */
[----:B------:R-:W-:-:S03]  /*14f20*/  ISETP.LT.OR P4, PT, R0, 0x21, !P1 ;  /* 0x000000210000780c */ /* 0x000fc60004f81670 */
        /* <DEDUP_REMOVED lines=216> */
[-C--:B0-----:R-:W-:Y:S02]  /*15cb0*/  @!P4 IMAD R3, R110, R17.reuse, RZ ;  /* 0x000000116e03c224 */ /* 0x081fe400078e02ff */
[-C--:B------:R-:W-:Y:S02]  /*15cc0*/  @!P0 IMAD R111, R111, R17.reuse, RZ ;  /* 0x000000116f6f8224 */ /* 0x080fe400078e02ff */
[-C--:B------:R-:W-:Y:S01]  /*15cd0*/  @!P5 IMAD R11, R112, R17.reuse, RZ ;  /* 0x00000011700bd224 */ /* 0x080fe200078e02ff */
[----:B------:R0:W-:Y:S03]  /*15ce0*/  @!P4 STG.E.U8 desc[UR36][R8.64+0xa8], R3 ;  /* 0x0000a8030800c986 */ /* 0x0001e6000c101124 */
[-C--:B------:R-:W-:Y:S01]  /*15cf0*/  @!P2 IMAD R113, R113, R17.reuse, RZ ;  /* 0x000000117171a224 */ /* 0x080fe200078e02ff */
[----:B------:R-:W-:Y:S03]  /*15d00*/  @!P0 STG.E.U8 desc[UR36][R8.64+0xa9], R111 ;  /* 0x0000a96f08008986 */ /* 0x000fe6000c101124 */
[----:B-1----:R-:W-:Y:S01]  /*15d10*/  @!P6 IMAD R5, R114, R17, RZ ;  /* 0x000000117205e224 */ /* 0x002fe200078e02ff */
[C---:B------:R-:W-:Y:S01]  /*15d20*/  ISETP.LT.OR P0, PT, R0.reuse, 0xb2, !P3 ;  /* 0x000000b20000780c */ /* 0x040fe20005f01670 */
[----:B------:R-:W-:Y:S01]  /*15d30*/  @!P5 STG.E.U8 desc[UR36][R6.64+0xb0], R11 ;  /* 0x0000b00b0600d986 */ /* 0x000fe2000c101124 */
[----:B------:R-:W-:-:S02]  /*15d40*/  ISETP.LT.OR P5, PT, R0, 0xba, !P1 ;  /* 0x000000ba0000780c */ /* 0x000fc40004fa1670 */
[C---:B------:R-:W-:Y:S01]  /*15d50*/  ISETP.LT.OR P4, PT, R0.reuse, 0xb9, !P1 ;  /* 0x000000b90000780c */ /* 0x040fe20004f81670 */
[----:B------:R-:W-:Y:S01]  /*15d60*/  @!P2 STG.E.U8 desc[UR36][R6.64+0xb1], R113 ;  /* 0x0000b1710600a986 */ /* 0x000fe2000c101124 */
[----:B------:R-:W-:-:S03]  /*15d70*/  ISETP.LT.OR P2, PT, R0, 0xb9, !P3 ;  /* 0x000000b90000780c */ /* 0x000fc60005f41670 */
[----:B------:R1:W-:Y:S01]  /*15d80*/  @!P6 STG.E.U8 desc[UR36][R8.64+0xb0], R5 ;  /* 0x0000b0050800e986 */ /* 0x0003e2000c101124 */
[----:B------:R-:W-:-:S03]  /*15d90*/  ISETP.LT.OR P6, PT, R0, 0xba, !P3 ;  /* 0x000000ba0000780c */ /* 0x000fc60005fc1670 */
[-C--:B------:R-:W-:Y:S02]  /*15da0*/  @!P0 IMAD R115, R115, R17.reuse, RZ ;  /* 0x0000001173738224 */ /* 0x080fe400078e02ff */
[-C--:B------:R-:W-:Y:S02]  /*15db0*/  @!P5 IMAD R117, R117, R17.reuse, RZ ;  /* 0x000000117575d224 */ /* 0x080fe400078e02ff */
[-C--:B0-----:R-:W-:Y:S01]  /*15dc0*/  @!P4 IMAD R3, R116, R17.reuse, RZ ;  /* 0x000000117403c224 */ /* 0x081fe200078e02ff */
[----:B------:R-:W-:Y:S01]  /*15dd0*/  @!P0 STG.E.U8 desc[UR36][R8.64+0xb1], R115 ;  /* 0x0000b17308008986 */ /* 0x000fe2000c101124 */
[----:B------:R-:W-:Y:S01]  /*15de0*/  ISETP.LT.OR P0, PT, R0, 0xc1, !P1 ;  /* 0x000000c10000780c */ /* 0x000fe20004f01670 */
[----:B-1----:R-:W-:-:S03]  /*15df0*/  @!P2 IMAD R5, R118, R17, RZ ;  /* 0x000000117605a224 */ /* 0x002fc600078e02ff */
[----:B------:R-:W-:Y:S01]  /*15e00*/  @!P6 IMAD R119, R119, R17, RZ ;  /* 0x000000117777e224 */ /* 0x000fe200078e02ff */
[----:B------:R-:W-:Y:S01]  /*15e10*/  @!P5 STG.E.U8 desc[UR36][R6.64+0xb9], R117 ;  /* 0x0000b9750600d986 */ /* 0x000fe2000c101124 */
[----:B------:R-:W-:-:S03]  /*15e20*/  ISETP.LT.OR P5, PT, R0, 0xc2, !P1 ;  /* 0x000000c20000780c */ /* 0x000fc60004fa1670 */
[----:B------:R0:W-:Y:S01]  /*15e30*/  @!P4 STG.E.U8 desc[UR36][R6.64+0xb8], R3 ;  /* 0x0000b8030600c986 */ /* 0x0001e2000c101124 */
[----:B------:R-:W-:-:S03]  /*15e40*/  ISETP.LT.OR P4, PT, R0, 0xc1, !P3 ;  /* 0x000000c10000780c */ /* 0x000fc60005f81670 */
[----:B------:R-:W-:Y:S01]  /*15e50*/  @!P6 STG.E.U8 desc[UR36][R8.64+0xb9], R119 ;  /* 0x0000b9770800e986 */ /* 0x000fe2000c101124 */
[----:B------:R-:W-:-:S03]  /*15e60*/  ISETP.LT.OR P6, PT, R0, 0xc2, !P3 ;  /* 0x000000c20000780c */ /* 0x000fc60005fc1670 */
[----:B------:R1:W-:Y:S01]  /*15e70*/  @!P2 STG.E.U8 desc[UR36][R8.64+0xb8], R5 ;  /* 0x0000b8050800a986 */ /* 0x0003e2000c101124 */
[----:B------:R-:W-:Y:S01]  /*15e80*/  ISETP.LT.OR P2, PT, R0, 0xc9, !P1 ;  /* 0x000000c90000780c */ /* 0x000fe20004f41670 */
[-C--:B------:R-:W-:Y:S02]  /*15e90*/  @!P0 IMAD R11, R120, R17.reuse, RZ ;  /* 0x00000011780b8224 */ /* 0x080fe400078e02ff */
[-C--:B------:R-:W-:Y:S02]  /*15ea0*/  @!P5 IMAD R121, R121, R17.reuse, RZ ;  /* 0x000000117979d224 */ /* 0x080fe400078e02ff */
[-C--:B0-----:R-:W-:Y:S01]  /*15eb0*/  @!P4 IMAD R3, R122, R17.reuse, RZ ;  /* 0x000000117a03c224 */ /* 0x081fe200078e02ff */
[----:B------:R0:W-:Y:S03]  /*15ec0*/  @!P0 STG.E.U8 desc[UR36][R6.64+0xc0], R11 ;  /* 0x0000c00b06008986 */ /* 0x0001e6000c101124 */
[-C--:B------:R-:W-:Y:S01]  /*15ed0*/  @!P6 IMAD R123, R123, R17.reuse, RZ ;  /* 0x000000117b7be224 */ /* 0x080fe200078e02ff */
[----:B------:R-:W-:Y:S01]  /*15ee0*/  ISETP.LT.OR P0, PT, R0, 0xca, !P1 ;  /* 0x000000ca0000780c */ /* 0x000fe20004f01670 */
[----:B------:R-:W-:Y:S02]  /*15ef0*/  @!P5 STG.E.U8 desc[UR36][R6.64+0xc1], R121 ;  /* 0x0000c1790600d986 */ /* 0x000fe4000c101124 */
[----:B-1----:R-:W-:Y:S01]  /*15f00*/  @!P2 IMAD R5, R124, R17, RZ ;  /* 0x000000117c05a224 */ /* 0x002fe200078e02ff */
[C---:B------:R-:W-:Y:S01]  /*15f10*/  ISETP.LT.OR P5, PT, R0.reuse, 0xc9, !P3 ;  /* 0x000000c90000780c */ /* 0x040fe20005fa1670 */
[----:B------:R1:W-:Y:S01]  /*15f20*/  @!P4 STG.E.U8 desc[UR36][R8.64+0xc0], R3 ;  /* 0x0000c0030800c986 */ /* 0x0003e2000c101124 */
        /* <DEDUP_REMOVED lines=8> */
[----:B------:R-:W-:Y:S03]  /*15fb0*/  @!P0 STG.E.U8 desc[UR36][R6.64+0xc9], R125 ;  /* 0x0000c97d06008986 */ /* 0x000fe6000c101124 */
[-C--:B-1----:R-:W-:Y:S01]  /*15fc0*/  @!P6 IMAD R3, R128, R17.reuse, RZ ;  /* 0x000000118003e224 */ /* 0x082fe200078e02ff */
[----:B------:R0:W-:Y:S03]  /*15fd0*/  @!P5 STG.E.U8 desc[UR36][R8.64+0xc8], R11 ;  /* 0x0000c80b0800d986 */ /* 0x0001e6000c101124 */
[----:B------:R-:W-:Y:S01]  /*15fe0*/  @!P2 IMAD R129, R129, R17, RZ ;  /* 0x000000118181a224 */ /* 0x000fe200078e02ff */
[C---:B------:R-:W-:Y:S01]  /*15ff0*/  ISETP.LT.OR P0, PT, R0.reuse, 0xd1, !P3 ;  /* 0x000000d10000780c */ /* 0x040fe20005f01670 */
[----:B------:R-:W-:Y:S01]  /*16000*/  @!P4 STG.E.U8 desc[UR36][R8.64+0xc9], R127 ;  /* 0x0000c97f0800c986 */ /* 0x000fe2000c101124 */
[----:B------:R-:W-:-:S02]  /*16010*/  ISETP.LT.OR P5, PT, R0, 0xd2, !P3 ;  /* 0x000000d20000780c */ /* 0x000fc40005fa1670 */
[C---:B------:R-:W-:Y:S01]  /*16020*/  ISETP.LT.OR P4, PT, R0.reuse, 0xd9, !P1 ;  /* 0x000000d90000780c */ /* 0x040fe20004f81670 */
[----:B------:R1:W-:Y:S01]  /*16030*/  @!P6 STG.E.U8 desc[UR36][R6.64+0xd0], R3 ;  /* 0x0000d0030600e986 */ /* 0x0003e2000c101124 */
[----:B------:R-:W-:-:S03]  /*16040*/  ISETP.LT.OR P6, PT, R0, 0xda, !P1 ;  /* 0x000000da0000780c */ /* 0x000fc60004fc1670 */
[----:B------:R-:W-:Y:S01]  /*16050*/  @!P2 STG.E.U8 desc[UR36][R6.64+0xd1], R129 ;  /* 0x0000d1810600a986 */ /* 0x000fe2000c101124 */
[----:B------:R-:W-:-:S03]  /*16060*/  ISETP.LT.OR P2, PT, R0, 0xd9, !P3 ;  /* 0x000000d90000780c */ /* 0x000fc60005f41670 */
[-C--:B--2---:R-:W-:Y:S02]  /*16070*/  @!P0 IMAD R5, R130, R17.reuse, RZ ;  /* 0x0000001182058224 */ /* 0x084fe400078e02ff */
[-C--:B------:R-:W-:Y:S02]  /*16080*/  @!P5 IMAD R131, R131, R17.reuse, RZ ;  /* 0x000000118383d224 */ /* 0x080fe400078e02ff */
[-C--:B0-----:R-:W-:Y:S02]  /*16090*/  @!P4 IMAD R11, R132, R17.reuse, RZ ;  /* 0x00000011840bc224 */ /* 0x081fe400078e02ff */
[-C--:B------:R-:W-:Y:S01]  /*160a0*/  @!P6 IMAD R133, R133, R17.reuse, RZ ;  /* 0x000000118585e224 */ /* 0x080fe200078e02ff */
[----:B------:R0:W-:Y:S03]  /*160b0*/  @!P0 STG.E.U8 desc[UR36][R8.64+0xd0], R5 ;  /* 0x0000d00508008986 */ /* 0x0001e6000c101124 */
[----:B-1----:R-:W-:Y:S01]  /*160c0*/  @!P2 IMAD R3, R134, R17, RZ ;  /* 0x000000118603a224 */ /* 0x002fe200078e02ff */
[----:B------:R-:W-:Y:S01]  /*160d0*/  @!P5 STG.E.U8 desc[UR36][R8.64+0xd1], R131 ;  /* 0x0000d1830800d986 */ /* 0x000fe2000c101124 */
[----:B------:R-:W-:-:S02]  /*160e0*/  ISETP.LT.OR P0, PT, R0, 0xda, !P3 ;  /* 0x000000da0000780c */ /* 0x000fc40005f01670 */
        /* <DEDUP_REMOVED lines=14> */
[----:B------:R-:W-:Y:S01]  /*161d0*/  @!P4 STG.E.U8 desc[UR36][R6.64+0xe1], R137 ;  /* 0x0000e1890600c986 */ /* 0x000fe2000c101124 */
[----:B------:R-:W-:-:S02]  /*161e0*/  ISETP.LT.OR P0, PT, R0, 0xe9, !P1 ;  /* 0x000000e90000780c */ /* 0x000fc40004f01670 */
[C---:B------:R-:W-:Y:S01]  /*161f0*/  ISETP.LT.OR P4, PT, R0.reuse, 0xea, !P1 ;  /* 0x000000ea0000780c */ /* 0x040fe20004f81670 */
[----:B------:R1:W-:Y:S01]  /*16200*/  @!P6 STG.E.U8 desc[UR36][R8.64+0xe0], R11 ;  /* 0x0000e00b0800e986 */ /* 0x0003e2000c101124 */
[C---:B------:R-:W-:Y:S02]  /*16210*/  ISETP.LT.OR P6, PT, R0.reuse, 0xe9, !P3 ;  /* 0x000000e90000780c */ /* 0x040fe40005fc1670 */
[C---:B------:R-:W-:Y:S01]  /*16220*/  ISETP.LT.OR P5, PT, R0.reuse, 0xea, !P3 ;  /* 0x000000ea0000780c */ /* 0x040fe20005fa1670 */
[----:B------:R-:W-:Y:S01]  /*16230*/  @!P2 STG.E.U8 desc[UR36][R8.64+0xe1], R139 ;  /* 0x0000e18b0800a986 */ /* 0x000fe2000c101124 */
[----:B------:R-:W-:-:S05]  /*16240*/  ISETP.LT.OR P2, PT, R0, 0xf1, !P1 ;  /* 0x000000f10000780c */ /* 0x000fca0004f41670 */
[-C--:B--2---:R-:W-:Y:S02]  /*16250*/  @!P0 IMAD R3, R140, R17.reuse, RZ ;  /* 0x000000118c038224 */ /* 0x084fe400078e02ff */
[-C--:B------:R-:W-:Y:S02]  /*16260*/  @!P4 IMAD R141, R141, R17.reuse, RZ ;  /* 0x000000118d8dc224 */ /* 0x080fe400078e02ff */
[-C--:B0-----:R-:W-:Y:S02]  /*16270*/  @!P6 IMAD R5, R142, R17.reuse, RZ ;  /* 0x000000118e05e224 */ /* 0x081fe400078e02ff */
[-C--:B------:R-:W-:Y:S02]  /*16280*/  @!P5 IMAD R143, R143, R17.reuse, RZ ;  /* 0x000000118f8fd224 */ /* 0x080fe400078e02ff */
[----:B-1----:R-:W-:Y:S01]  /*16290*/  @!P2 IMAD R11, R144, R17, RZ ;  /* 0x00000011900ba224 */ /* 0x002fe200078e02ff */
[----:B------:R0:W-:Y:S01]  /*162a0*/  @!P0 STG.E.U8 desc[UR36][R6.64+0xe8], R3 ;  /* 0x0000e80306008986 */ /* 0x0001e2000c101124 */
[----:B------:R-:W-:-:S03]  /*162b0*/  ISETP.LT.OR P0, PT, R0, 0xf2, !P1 ;  /* 0x000000f20000780c */ /* 0x000fc60004f01670 */
[----:B------:R-:W-:Y:S01]  /*162c0*/  @!P4 STG.E.U8 desc[UR36][R6.64+0xe9], R141 ;  /* 0x0000e98d0600c986 */ /* 0x000fe2000c101124 */
[----:B------:R-:W-:-:S03]  /*162d0*/  ISETP.LT.OR P4, PT, R0, 0xf1, !P3 ;  /* 0x000000f10000780c */ /* 0x000fc60005f81670 */
[----:B------:R-:W-:Y:S01]  /*162e0*/  @!P6 STG.E.U8 desc[UR36][R8.64+0xe8], R5 ;  /* 0x0000e8050800e986 */ /* 0x000fe2000c101124 */
[----:B------:R-:W-:-:S03]  /*162f0*/  ISETP.LT.OR P6, PT, R0, 0xf2, !P3 ;  /* 0x000000f20000780c */ /* 0x000fc60005fc1670 */
[----:B------:R-:W-:Y:S01]  /*16300*/  @!P5 STG.E.U8 desc[UR36][R8.64+0xe9], R143 ;  /* 0x0000e98f0800d986 */ /* 0x000fe2000c101124 */
[----:B------:R-:W-:-:S03]  /*16310*/  ISETP.LT.OR P5, PT, R0, 0xf9, !P3 ;  /* 0x000000f90000780c */ /* 0x000fc60005fa1670 */
[----:B------:R1:W-:Y:S01]  /*16320*/  @!P2 STG.E.U8 desc[UR36][R6.64+0xf0], R11 ;  /* 0x0000f00b0600a986 */ /* 0x0003e2000c101124 */
[C---:B------:R-:W-:Y:S02]  /*16330*/  ISETP.LT.OR P2, PT, R0.reuse, 0xf9, !P1 ;  /* 0x000000f90000780c */ /* 0x040fe40004f41670 */
[C---:B------:R-:W-:Y:S02]  /*16340*/  ISETP.LT.OR P1, PT, R0.reuse, 0xfa, !P1 ;  /* 0x000000fa0000780c */ /* 0x040fe40004f21670 */
[----:B------:R-:W-:Y:S01]  /*16350*/  ISETP.LT.OR P3, PT, R0, 0xfa, !P3 ;  /* 0x000000fa0000780c */ /* 0x000fe20005f61670 */
[-C--:B------:R-:W-:Y:S02]  /*16360*/  @!P0 IMAD R145, R145, R17.reuse, RZ ;  /* 0x0000001191918224 */ /* 0x080fe400078e02ff */
[-C--:B0-----:R-:W-:Y:S02]  /*16370*/  @!P4 IMAD R3, R146, R17.reuse, RZ ;  /* 0x000000119203c224 */ /* 0x081fe400078e02ff */
[----:B------:R-:W-:-:S02]  /*16380*/  @!P6 IMAD R147, R147, R17, RZ ;  /* 0x000000119393e224 */ /* 0x000fc400078e02ff */
[-C--:B-1----:R-:W-:Y:S02]  /*16390*/  @!P5 IMAD R11, R150, R17.reuse, RZ ;  /* 0x00000011960bd224 */ /* 0x082fe400078e02ff */
[-C--:B------:R-:W-:Y:S02]  /*163a0*/  @!P2 IMAD R5, R148, R17.reuse, RZ ;  /* 0x000000119405a224 */ /* 0x080fe400078e02ff */
[-C--:B------:R-:W-:Y:S02]  /*163b0*/  @!P1 IMAD R149, R149, R17.reuse, RZ ;  /* 0x0000001195959224 */ /* 0x080fe400078e02ff */
[----:B------:R-:W-:Y:S01]  /*163c0*/  @!P3 IMAD R151, R151, R17, RZ ;  /* 0x000000119797b224 */ /* 0x000fe200078e02ff */
[----:B------:R0:W-:Y:S04]  /*163d0*/  @!P0 STG.E.U8 desc[UR36][R6.64+0xf1], R145 ;  /* 0x0000f19106008986 */ /* 0x0001e8000c101124 */
[----:B------:R0:W-:Y:S04]  /*163e0*/  @!P4 STG.E.U8 desc[UR36][R8.64+0xf0], R3 ;  /* 0x0000f0030800c986 */ /* 0x0001e8000c101124 */
[----:B------:R0:W-:Y:S04]  /*163f0*/  @!P6 STG.E.U8 desc[UR36][R8.64+0xf1], R147 ;  /* 0x0000f1930800e986 */ /* 0x0001e8000c101124 */
[----:B------:R0:W-:Y:S04]  /*16400*/  @!P2 STG.E.U8 desc[UR36][R6.64+0xf8], R5 ;  /* 0x0000f8050600a986 */ /* 0x0001e8000c101124 */
[----:B------:R0:W-:Y:S04]  /*16410*/  @!P1 STG.E.U8 desc[UR36][R6.64+0xf9], R149 ;  /* 0x0000f99506009986 */ /* 0x0001e8000c101124 */
[----:B------:R0:W-:Y:S04]  /*16420*/  @!P5 STG.E.U8 desc[UR36][R8.64+0xf8], R11 ;  /* 0x0000f80b0800d986 */ /* 0x0001e8000c101124 */
[----:B------:R0:W-:Y:S02]  /*16430*/  @!P3 STG.E.U8 desc[UR36][R8.64+0xf9], R151 ;  /* 0x0000f9970800b986 */ /* 0x0001e4000c101124 */
.L_x_542:
[----:B------:R-:W-:Y:S05]  /*16440*/  BSYNC B0 ;  /* 0x0000000000007941 */ /* 0x000fea0003800000 */
.L_x_28:
[----:B0-----:R-:W5:Y:S04]  /*16450*/  LDL.LU R3, [R1+0x200] ;  /* 0x0002000001037983 */ /* 0x001f680000300800 */
[----:B------:R-:W5:Y:S01]  /*16460*/  LDL.LU R2, [R1+0x204] ;  /* 0x0002040001027983 */ /* 0x000f620000300800 */
[----:B------:R-:W-:Y:S01]  /*16470*/  ULDC UR4, c[0x0][0xc] ;  /* 0x0000030000047ab9 */ /* 0x000fe20000000800 */
[----:B------:R-:W-:Y:S01]  /*16480*/  ULDC UR5, c[0x0][0x10] ;  /* 0x0000040000057ab9 */ /* 0x000fe20000000800 */
[----:B------:R-:W5:Y:S01]  /*16490*/  LDC R5, c[0x0][0x14] ;  /* 0x00000500ff057b82 */ /* 0x000f620000000800 */
[----:B------:R-:W-:Y:S01]  /*164a0*/  UIMAD.WIDE.U32 UR4, UR4, UR5, URZ ;  /* 0x00000005040472a5 */ /* 0x000fe2000f8e003f */
[----:B------:R-:W-:Y:S01]  /*164b0*/  PRMT R0, RZ, 0x7610, R0 ;  /* 0x00007610ff007816 */ /* 0x000fe20000000000 */
[----:B------:R-:W-:Y:S01]  /*164c0*/  UMOV UR42, 0xffffffff ;  /* 0xffffffff002a7882 */ /* 0x000fe20000000000 */
[----:B------:R-:W-:-:S03]  /*164d0*/  UMOV UR43, 0xffffffff ;  /* 0xffffffff002b7882 */ /* 0x000fc60000000000 */
[----:B-----5:R-:W-:-:S04]  /*164e0*/  IMAD.WIDE.U32 R2, R5, UR4, R2 ;  /* 0x0000000405027c25 */ /* 0x020fc8000f8e0002 */
[----:B------:R-:W-:Y:S01]  /*164f0*/  IMAD R5, R5, UR5, RZ ;  /* 0x0000000505057c24 */ /* 0x000fe2000f8e02ff */
[----:B------:R-:W-:Y:S01]  /*16500*/  ULDC.64 UR4, c[0x0][0x650] ;  /* 0x0001940000047ab9 */ /* 0x000fe20000000a00 */
[----:B-1-3--:R-:W-:Y:S01]  /*16510*/  IMAD.MOV.U32 R6, RZ, RZ, R2 ;  /* 0x000000ffff067224 */ /* 0x00afe200078e0002 */
[----:B------:R-:W-:Y:S02]  /*16520*/  ISETP.GE.U32.AND P0, PT, R2, UR4, PT ;  /* 0x0000000402007c0c */ /* 0x000fe4000bf06070 */
[----:B------:R-:W-:-:S04]  /*16530*/  IADD3 R4, R3, R5, RZ ;  /* 0x0000000503047210 */ /* 0x000fc80007ffe0ff */
[----:B------:R-:W-:Y:S01]  /*16540*/  ISETP.GE.U32.AND.EX P0, PT, R4, UR5, PT, P0 ;  /* 0x0000000504007c0c */ /* 0x000fe2000bf06100 */
[----:B------:R0:W-:Y:S04]  /*16550*/  STL [R1+0x200], R4 ;  /* 0x0002000401007387 */ /* 0x0001e80000100800 */
[----:B------:R0:W-:Y:S08]  /*16560*/  STL [R1+0x204], R6 ;  /* 0x0002040601007387 */ /* 0x0001f00000100800 */
[----:B------:R-:W-:Y:S05]  /*16570*/  @P0 BRA `(.L_x_543) ;  /* 0x0000000400880947 */ /* 0x000fea0003800000 */
[----:B------:R-:W1:Y:S01]  /*16580*/  S2UR UR6, SR_CTAID.X ;  /* 0x00000000000679c3 */ /* 0x000e620000002500 */
[----:B------:R-:W-:Y:S01]  /*16590*/  ULDC.64 UR12, c[0x0][0x628] ;  /* 0x00018a00000c7ab9 */ /* 0x000fe20000000a00 */
[----:B------:R-:W-:Y:S01]  /*165a0*/  ULDC UR4, c[0x0][0x150] ;  /* 0x0000540000047ab9 */ /* 0x000fe20000000800 */
[----:B------:R-:W-:Y:S01]  /*165b0*/  ISETP.NE.U32.AND P0, PT, RZ, UR12, PT ;  /* 0x0000000cff007c0c */ /* 0x000fe2000bf05070 */
[----:B------:R-:W-:Y:S01]  /*165c0*/  ULDC UR15, c[0x0][0x630] ;  /* 0x00018c00000f7ab9 */ /* 0x000fe20000000800 */
[----:B------:R-:W-:Y:S01]  /*165d0*/  R2UR UR16, R6 ;  /* 0x00000000061072ca */ /* 0x000fe200000e0000 */
[----:B------:R-:W-:Y:S01]  /*165e0*/  ULDC UR19, c[0x0][0x154] ;  /* 0x0000550000137ab9 */ /* 0x000fe20000000800 */
[----:B------:R-:W-:Y:S01]  /*165f0*/  ISETP.NE.AND.EX P0, PT, RZ, UR13, PT, P0 ;  /* 0x0000000dff007c0c */ /* 0x000fe2000bf05300 */
[----:B------:R-:W3:Y:S01]  /*16600*/  S2UR UR18, SR_CTAID.Y ;  /* 0x00000000001279c3 */ /* 0x000ee20000002600 */
[----:B------:R-:W-:Y:S02]  /*16610*/  R2UR UR17, R4 ;  /* 0x00000000041172ca */ /* 0x000fe400000e0000 */
[----:B------:R-:W-:-:S02]  /*16620*/  R2UR UR10, R6 ;  /* 0x00000000060a72ca */ /* 0x000fc400000e0000 */
[----:B------:R-:W-:Y:S02]  /*16630*/  R2UR UR11, R4 ;  /* 0x00000000040b72ca */ /* 0x000fe400000e0000 */
[----:B-1----:R-:W-:-:S05]  /*16640*/  I2FP.F32.U32 R0, UR6 ;  /* 0x0000000600007c45 */ /* 0x002fca0008201000 */
[----:B------:R-:W-:-:S04]  /*16650*/  FMUL R0, R0, UR4 ;  /* 0x0000000400007c20 */ /* 0x000fc80008400000 */
[----:B------:R1:W0:Y:S01]  /*16660*/  F2I.U32.TRUNC.NTZ R2, R0 ;  /* 0x0000000000027305 */ /* 0x000222000020f000 */
[----:B---3--:R-:W-:Y:S05]  /*16670*/  @!P0 BRA `(.L_x_544) ;  /* 0x0000000000308947 */ /* 0x008fea0003800000 */
        /* <DEDUP_REMOVED lines=12> */
.L_x_544:
[----:B------:R-:W-:Y:S01]  /*16740*/  USHF.R.U64 UR43, UR10, UR15, UR11 ;  /* 0x0000000f0a2b7299 */ /* 0x000fe2000800120b */
[----:B-1----:R-:W-:Y:S01]  /*16750*/  I2FP.F32.U32 R0, UR18 ;  /* 0x0000001200007c45 */ /* 0x002fe20008201000 */
[----:B------:R-:W-:Y:S02]  /*16760*/  USHF.R.U32.HI UR4, URZ, UR15, UR11 ;  /* 0x0000000f3f047299 */ /* 0x000fe4000801160b */
[----:B------:R-:W-:Y:S02]  /*16770*/  UIADD3 UR10, UP0, URZ, -UR43, URZ ;  /* 0x8000002b3f0a7290 */ /* 0x000fe4000ff1e03f */
[----:B------:R-:W-:Y:S01]  /*16780*/  FMUL R0, R0, UR19 ;  /* 0x0000001300007c20 */ /* 0x000fe20008400000 */
[----:B------:R-:W-:Y:S01]  /*16790*/  ULDC.64 UR12, c[0x0][0x620] ;  /* 0x00018800000c7ab9 */ /* 0x000fe20000000a00 */
[----:B------:R-:W-:Y:S01]  /*167a0*/  UIADD3.X UR4, URZ, ~UR4, URZ, UP0, !UPT ;  /* 0x800000043f047290 */ /* 0x000fe200087fe43f */
[----:B------:R-:W-:Y:S01]  /*167b0*/  UMOV UR8, UR16 ;  /* 0x0000001000087c82 */ /* 0x000fe20008000000 */
[----:B------:R-:W-:-:S02]  /*167c0*/  UMOV UR9, UR17 ;  /* 0x0000001100097c82 */ /* 0x000fc40008000000 */
[----:B------:R-:W-:Y:S01]  /*167d0*/  UIMAD UR4, UR4, UR12, URZ ;  /* 0x0000000c040472a4 */ /* 0x000fe2000f8e023f */
[----:B------:R-:W1:Y:S01]  /*167e0*/  F2I.U32.TRUNC.NTZ R0, R0 ;  /* 0x0000000000007305 */ /* 0x000e62000020f000 */
[----:B------:R-:W-:Y:S01]  /*167f0*/  UIMAD.WIDE.U32 UR8, UR10, UR12, UR8 ;  /* 0x0000000c0a0872a5 */ /* 0x000fe2000f8e0008 */
[----:B0-----:R-:W-:Y:S01]  /*16800*/  R2UR UR12, R2 ;  /* 0x00000000020c72ca */ /* 0x001fe200000e0000 */
[----:B------:R-:W-:Y:S01]  /*16810*/  UIMAD UR10, UR10, UR13, UR4 ;  /* 0x0000000d0a0a72a4 */ /* 0x000fe2000f8e0204 */
[----:B------:R-:W-:Y:S01]  /*16820*/  ULDC UR11, c[0x0][0x618] ;  /* 0x00018600000b7ab9 */ /* 0x000fe20000000800 */
[----:B------:R-:W-:Y:S02]  /*16830*/  ULDC UR21, c[0x0][0x658] ;  /* 0x0001960000157ab9 */ /* 0x000fe40000000800 */
[----:B------:R-:W-:Y:S01]  /*16840*/  UIADD3 UR9, UR9, UR10, URZ ;  /* 0x0000000a09097290 */ /* 0x000fe2000fffe03f */
[----:B------:R-:W-:Y:S01]  /*16850*/  UMOV UR15, 0xffffffff ;  /* 0xffffffff000f7882 */ /* 0x000fe20000000000 */
[----:B------:R-:W-:Y:S01]  /*16860*/  ULDC.64 UR4, c[0x0][0x640] ;  /* 0x0001900000047ab9 */ /* 0x000fe20000000a00 */
[----:B------:R-:W-:Y:S01]  /*16870*/  USHF.L.U32 UR15, UR15, UR21, URZ ;  /* 0x000000150f0f7299 */ /* 0x000fe2000800063f */
[----:B------:R-:W-:Y:S01]  /*16880*/  ISETP.NE.U32.AND P0, PT, RZ, UR4, PT ;  /* 0x00000004ff007c0c */ /* 0x000fe2000bf05070 */
[----:B------:R-:W-:-:S02]  /*16890*/  USHF.R.U64 UR16, UR8, UR11, UR9 ;  /* 0x0000000b08107299 */ /* 0x000fc40008001209 */
[----:B------:R-:W-:Y:S01]  /*168a0*/  USHF.R.U32.HI UR8, URZ, UR11, UR9 ;  /* 0x0000000b3f087299 */ /* 0x000fe20008011609 */
[----:B-1----:R-:W-:Y:S01]  /*168b0*/  R2UR UR14, R0 ;  /* 0x00000000000e72ca */ /* 0x002fe200000e0000 */
[----:B------:R-:W-:Y:S01]  /*168c0*/  ULDC UR17, c[0x0][0x608] ;  /* 0x0001820000117ab9 */ /* 0x000fe20000000800 */
[----:B------:R-:W-:Y:S01]  /*168d0*/  ULOP3.LUT UR41, URZ, UR15, URZ, 0x33, !UPT ;  /* 0x0000000f3f297292 */ /* 0x000fe2000f8e333f */
[----:B------:R-:W-:Y:S01]  /*168e0*/  ISETP.NE.AND.EX P0, PT, RZ, UR5, PT, P0 ;  /* 0x00000005ff007c0c */ /* 0x000fe2000bf05300 */
[----:B------:R-:W-:Y:S02]  /*168f0*/  USHF.R.U64 UR15, UR16, UR17, UR8 ;  /* 0x00000011100f7299 */ /* 0x000fe40008001208 */
[----:B------:R-:W-:Y:S02]  /*16900*/  USHF.R.U32.HI UR8, URZ, UR17, UR8 ;  /* 0x000000113f087299 */ /* 0x000fe40008011608 */
[----:B------:R-:W-:Y:S02]  /*16910*/  UIADD3 UR12, -UR12, URZ, URZ ;  /* 0x0000003f0c0c7290 */ /* 0x000fe4000fffe13f */
[----:B------:R-:W-:Y:S01]  /*16920*/  USHF.R.U64 UR17, UR15, UR21, UR8 ;  /* 0x000000150f117299 */ /* 0x000fe20008001208 */
[----:B------:R-:W-:Y:S01]  /*16930*/  UMOV UR19, 0x1 ;  /* 0x0000000100137882 */ /* 0x000fe20000000000 */
[----:B------:R-:W-:Y:S01]  /*16940*/  ULDC UR13, c[0x0][0x144] ;  /* 0x00005100000d7ab9 */ /* 0x000fe20000000800 */
[----:B------:R-:W-:Y:S01]  /*16950*/  ULDC UR7, c[0x0][0x600] ;  /* 0x0001800000077ab9 */ /* 0x000fe20000000800 */
[----:B------:R-:W-:-:S02]  /*16960*/  USHF.L.U32 UR24, UR19, UR21, URZ ;  /* 0x0000001513187299 */ /* 0x000fc4000800063f */
[----:B------:R-:W-:Y:S02]  /*16970*/  USHF.R.U32.HI UR8, URZ, UR21, UR8 ;  /* 0x000000153f087299 */ /* 0x000fe40008011608 */
[----:B------:R-:W-:Y:S02]  /*16980*/  UIMAD UR21, UR13, UR12, UR6 ;  /* 0x0000000c0d1572a4 */ /* 0x000fe4000f8e0206 */
[----:B------:R-:W-:Y:S02]  /*16990*/  UIADD3 UR20, UR7, -0x1, URZ ;  /* 0xffffffff07147890 */ /* 0x000fe4000fffe03f */
[----:B------:R-:W-:Y:S01]  /*169a0*/  UIADD3 UR19, -UR14, URZ, URZ ;  /* 0x0000003f0e137290 */ /* 0x000fe2000fffe13f */
        /* <DEDUP_REMOVED lines=17> */
.L_x_545:
[----:B------:R-:W-:Y:S01]  /*16ac0*/  UISETP.NE.AND UP0, UPT, UR46, URZ, UPT ;  /* 0x0000003f2e00728c */ /* 0x000fe2000bf05270 */
[----:B------:R-:W-:Y:S01]  /*16ad0*/  MOV R0, 0x1 ;  /* 0x0000000100007802 */ /* 0x000fe20000000f00 */
[----:B------:R-:W-:Y:S02]  /*16ae0*/  USHF.R.U64 UR4, UR6, UR22, UR8 ;  /* 0x0000001606047299 */ /* 0x000fe40008001208 */
[----:B------:R-:W-:Y:S02]  /*16af0*/  ULOP3.LUT UR41, UR15, UR41, URZ, 0xc0, !UPT ;  /* 0x000000290f297292 */ /* 0x000fe4000f8ec03f */
[----:B------:R-:W-:Y:S02]  /*16b00*/  UIADD3 UR5, -UR4, URZ, URZ ;  /* 0x0000003f04057290 */ /* 0x000fe4000fffe13f */
[----:B------:R-:W-:Y:S02]  /*16b10*/  UIMAD UR41, UR24, UR4, UR41 ;  /* 0x00000004182972a4 */ /* 0x000fe4000f8e0229 */
[----:B------:R-:W-:-:S02]  /*16b20*/  ULOP3.LUT UR16, UR16, UR20, URZ, 0xc0, !UPT ;  /* 0x0000001410107292 */ /* 0x000fc4000f8ec03f */
[----:B------:R-:W-:Y:S02]  /*16b30*/  @UP0 UIMAD UR21, UR25, UR19, UR18 ;  /* 0x00000013191502a4 */ /* 0x000fe4000f8e0212 */
[----:B------:R-:W-:-:S03]  /*16b40*/  UIMAD UR4, UR5, UR23, UR17 ;  /* 0x00000017050472a4 */ /* 0x000fc6000f8e0211 */
[----:B------:R-:W-:Y:S01]  /*16b50*/  ULDC UR5, c[0x0][0x610] ;  /* 0x0001840000057ab9 */ /* 0x000fe20000000800 */
[----:B------:R-:W-:Y:S02]  /*16b60*/  UIMAD UR4, UR4, UR7, UR16 ;  /* 0x00000007040472a4 */ /* 0x000fe4000f8e0210 */
[----:B------:R-:W-:-:S04]  /*16b70*/  UIMAD UR41, UR41, UR5, UR21 ;  /* 0x00000005292972a4 */ /* 0x000fc8000f8e0215 */
[----:B------:R-:W-:Y:S02]  /*16b80*/  USEL UR42, UR4, UR41, !UP0 ;  /* 0x00000029042a7287 */ /* 0x000fe4000c000000 */
[----:B------:R-:W-:-:S12]  /*16b90*/  USEL UR41, UR41, UR4, !UP0 ;  /* 0x0000000429297287 */ /* 0x000fd8000c000000 */
.L_x_543:
[----:B------:R-:W-:-:S13]  /*16ba0*/  LOP3.LUT P0, RZ, R0, 0xff, RZ, 0xc0, !PT ;  /* 0x000000ff00ff7812 */ /* 0x000fda000780c0ff */
[----:B------:R-:W-:Y:S05]  /*16bb0*/  @P0 BRA `(.L_x_546) ;  /* 0xfffffea4004c0947 */ /* 0x000fea000383ffff */
[----:B------:R-:W-:Y:S05]  /*16bc0*/  EXIT ;  /* 0x000000000000794d */ /* 0x000fea0003800000 */
.L_x_3:
[----:B------:R-:W2:Y:S01]  /*16bd0*/  LDL R5, [R1+0x204] ;  /* 0x0002040001057983 */ /* 0x000ea20000100800 */
[----:B------:R-:W-:-:S03]  /*16be0*/  ULDC.64 UR8, c[0x0][0x650] ;  /* 0x0001940000087ab9 */ /* 0x000fc60000000a00 */
[----:B------:R-:W3:Y:S01]  /*16bf0*/  LDL R4, [R1+0x200] ;  /* 0x0002000001047983 */ /* 0x000ee20000100800 */
[----:B------:R-:W-:Y:S01]  /*16c00*/  PRMT R0, RZ, 0x7610, R0 ;  /* 0x00007610ff007816 */ /* 0x000fe20000000000 */
[----:B------:R-:W-:Y:S01]  /*16c10*/  IMAD.MOV.U32 R3, RZ, RZ, -0x1 ;  /* 0xffffffffff037424 */ /* 0x000fe200078e00ff */
[----:B------:R-:W-:Y:S01]  /*16c20*/  MOV R2, 0xffffffff ;  /* 0xffffffff00027802 */ /* 0x000fe20000000f00 */
[----:B------:R-:W-:Y:S01]  /*16c30*/  IMAD.MOV.U32 R9, RZ, RZ, -0x1 ;  /* 0xffffffffff097424 */ /* 0x000fe200078e00ff */
[----:B--2---:R-:W-:-:S04]  /*16c40*/  ISETP.GE.U32.AND P0, PT, R5, UR8, PT ;  /* 0x0000000805007c0c */ /* 0x004fc8000bf06070 */
[----:B---3--:R-:W-:-:S13]  /*16c50*/  ISETP.GE.U32.AND.EX P0, PT, R4, UR9, PT, P0 ;  /* 0x0000000904007c0c */ /* 0x008fda000bf06100 */
[----:B------:R-:W-:Y:S05]  /*16c60*/  @P0 BRA `(.L_x_547) ;  /* 0x00000004008c0947 */ /* 0x000fea0003800000 */
[----:B------:R-:W-:Y:S01]  /*16c70*/  I2FP.F32.U32 R0, UR4 ;  /* 0x0000000400007c45 */ /* 0x000fe20008201000 */
[----:B0-----:R-:W-:Y:S01]  /*16c80*/  ULDC.64 UR16, c[0x0][0x628] ;  /* 0x00018a0000107ab9 */ /* 0x001fe20000000a00 */
        /* <DEDUP_REMOVED lines=24> */
.L_x_548:
        /* <DEDUP_REMOVED lines=24> */
[----:B------:R-:W-:Y:S01]  /*16f90*/  UMOV UR19, 0x1 ;  /* 0x0000000100137882 */ /* 0x000fe20000000000 */
[----:B------:R-:W-:Y:S01]  /*16fa0*/  ULDC UR20, c[0x0][0x608] ;  /* 0x0001820000147ab9 */ /* 0x000fe20000000800 */
[----:B------:R-:W-:Y:S01]  /*16fb0*/  USHF.L.U32 UR26, UR19, UR23, URZ ;  /* 0x00000017131a7299 */ /* 0x000fe2000800063f */
[----:B------:R-:W-:Y:S01]  /*16fc0*/  ISETP.NE.AND.EX P0, PT, RZ, UR9, PT, P0 ;  /* 0x00000009ff007c0c */ /* 0x000fe2000bf05300 */
[----:B------:R-:W-:Y:S02]  /*16fd0*/  USHF.R.U64 UR19, UR18, UR20, UR11 ;  /* 0x0000001412137299 */ /* 0x000fe4000800120b */
[----:B------:R-:W-:Y:S02]  /*16fe0*/  USHF.R.U32.HI UR11, URZ, UR20, UR11 ;  /* 0x000000143f0b7299 */ /* 0x000fe4000801160b */
[----:B------:R-:W-:-:S02]  /*16ff0*/  UIADD3 UR15, -UR15, URZ, URZ ;  /* 0x0000003f0f0f7290 */ /* 0x000fc4000fffe13f */
[----:B------:R-:W-:Y:S01]  /*17000*/  USHF.R.U64 UR20, UR19, UR23, UR11 ;  /* 0x0000001713147299 */ /* 0x000fe2000800120b */
[----:B------:R-:W-:Y:S01]  /*17010*/  ULDC UR16, c[0x0][0x144] ;  /* 0x0000510000107ab9 */ /* 0x000fe20000000800 */
[----:B------:R-:W-:Y:S01]  /*17020*/  ULDC UR6, c[0x0][0x600] ;  /* 0x0001800000067ab9 */ /* 0x000fe20000000800 */
[----:B------:R-:W-:Y:S02]  /*17030*/  USHF.R.U32.HI UR11, URZ, UR23, UR11 ;  /* 0x000000173f0b7299 */ /* 0x000fe4000801160b */
[----:B------:R-:W-:Y:S02]  /*17040*/  UIMAD UR23, UR16, UR15, UR4 ;  /* 0x0000000f101772a4 */ /* 0x000fe4000f8e0204 */
[----:B------:R-:W-:Y:S02]  /*17050*/  UIADD3 UR22, UR6, -0x1, URZ ;  /* 0xffffffff06167890 */ /* 0x000fe4000fffe03f */
[----:B------:R-:W-:Y:S02]  /*17060*/  ULOP3.LUT UR27, URZ, UR13, URZ, 0x33, !UPT ;  /* 0x0000000d3f1b7292 */ /* 0x000fe4000f8e333f */
        /* <DEDUP_REMOVED lines=18> */
.L_x_549:
[----:B------:R-:W-:Y:S01]  /*17190*/  UISETP.NE.AND UP0, UPT, UR46, URZ, UPT ;  /* 0x0000003f2e00728c */ /* 0x000fe2000bf05270 */
[----:B------:R-:W-:Y:S01]  /*171a0*/  MOV R0, 0x1 ;  /* 0x0000000100007802 */ /* 0x000fe20000000f00 */
[----:B------:R-:W-:Y:S01]  /*171b0*/  USHF.R.U64 UR8, UR4, UR24, UR11 ;  /* 0x0000001804087299 */ /* 0x000fe2000800120b */
[----:B------:R-:W-:Y:S01]  /*171c0*/  IMAD.U32 R9, RZ, RZ, UR5 ;  /* 0x00000005ff097e24 */ /* 0x000fe2000f8e00ff */
[----:B------:R-:W-:Y:S02]  /*171d0*/  ULOP3.LUT UR4, UR19, UR27, URZ, 0xc0, !UPT ;  /* 0x0000001b13047292 */ /* 0x000fe4000f8ec03f */
[----:B------:R-:W-:Y:S02]  /*171e0*/  ULOP3.LUT UR18, UR18, UR22, URZ, 0xc0, !UPT ;  /* 0x0000001612127292 */ /* 0x000fe4000f8ec03f */
[----:B------:R-:W-:-:S03]  /*171f0*/  UIMAD UR4, UR26, UR8, UR4 ;  /* 0x000000081a0472a4 */ /* 0x000fc6000f8e0204 */
[----:B------:R-:W-:Y:S02]  /*17200*/  @UP0 UIMAD UR23, UR28, UR21, UR7 ;  /* 0x000000151c1702a4 */ /* 0x000fe4000f8e0207 */
[----:B------:R-:W-:-:S03]  /*17210*/  UIADD3 UR7, -UR8, URZ, URZ ;  /* 0x0000003f08077290 */ /* 0x000fc6000fffe13f */
[----:B------:R-:W-:Y:S01]  /*17220*/  ULDC UR8, c[0x0][0x610] ;  /* 0x0001840000087ab9 */ /* 0x000fe20000000800 */
[----:B------:R-:W-:Y:S02]  /*17230*/  UIMAD UR7, UR7, UR25, UR20 ;  /* 0x00000019070772a4 */ /* 0x000fe4000f8e0214 */
[----:B------:R-:W-:Y:S02]  /*17240*/  UIMAD UR4, UR4, UR8, UR23 ;  /* 0x00000008040472a4 */ /* 0x000fe4000f8e0217 */
[----:B------:R-:W-:-:S04]  /*17250*/  UIMAD UR7, UR7, UR6, UR18 ;  /* 0x00000006070772a4 */ /* 0x000fc8000f8e0212 */
[----:B------:R-:W-:Y:S02]  /*17260*/  USEL UR6, UR7, UR4, !UP0 ;  /* 0x0000000407067287 */ /* 0x000fe4000c000000 */
[----:B------:R-:W-:-:S04]  /*17270*/  USEL UR4, UR4, UR7, !UP0 ;  /* 0x0000000704047287 */ /* 0x000fc8000c000000 */
[----:B------:R-:W-:Y:S02]  /*17280*/  MOV R2, UR6 ;  /* 0x0000000600027c02 */ /* 0x000fe40008000f00 */
[----:B------:R-:W-:-:S07]  /*17290*/  IMAD.U32 R3, RZ, RZ, UR4 ;  /* 0x00000004ff037e24 */ /* 0x000fce000f8e00ff */
.L_x_547:
[----:B------:R-:W-:-:S08]  /*172a0*/  NOP ;  /* 0x0000000000007918 */ /* 0x000fd00000000000 */
[----:B0-----:R-:W0:-:S00]  /*172b0*/  USETMAXREG.DEALLOC.CTAPOOL 0x18 ;  /* 0x00000018000079c8 */ /* 0x001e0000080e0500 */
[----:B------:R-:W-:-:S13]  /*172c0*/  ISETP.NE.AND P0, PT, RZ, UR10, PT ;  /* 0x0000000aff007c0c */ /* 0x000fda000bf05270 */
[----:B------:R-:W-:Y:S05]  /*172d0*/  @P0 EXIT ;  /* 0x000000000000094d */ /* 0x000fea0003800000 */
[----:B0-----:R-:W-:Y:S01]  /*172e0*/  LOP3.LUT P0, RZ, R0, 0xff, RZ, 0xc0, !PT ;  /* 0x000000ff00ff7812 */ /* 0x001fe2000780c0ff */
[----:B------:R-:W-:Y:S01]  /*172f0*/  IMAD.MOV.U32 R6, RZ, RZ, RZ ;  /* 0x000000ffff067224 */ /* 0x000fe200078e00ff */
[----:B------:R-:W-:-:S11]  /*17300*/  MOV R0, 0x1 ;  /* 0x0000000100007802 */ /* 0x000fd60000000f00 */
[----:B------:R-:W-:Y:S05]  /*17310*/  @!P0 BRA `(.L_x_550) ;  /* 0x0000000c005c8947 */ /* 0x000fea0003800000 */
[----:B------:R-:W0:Y:S01]  /*17320*/  S2R R4, SR_TID.X ;  /* 0x0000000000047919 */ /* 0x000e220000002100 */
[----:B------:R-:W-:Y:S01]  /*17330*/  ULDC UR4, c[0x0][0x28c] ;  /* 0x0000a30000047ab9 */ /* 0x000fe20000000800 */
[----:B------:R-:W-:Y:S01]  /*17340*/  ULDC UR6, c[0x0][0x658] ;  /* 0x0001960000067ab9 */ /* 0x000fe20000000800 */
[----:B------:R-:W-:Y:S01]  /*17350*/  UIADD3 UR10, UR4, 0x7f, URZ ;  /* 0x0000007f040a7890 */ /* 0x000fe2000fffe03f */
[----:B------:R-:W-:Y:S01]  /*17360*/  BSSY B0, `(.L_x_550) ;  /* 0x00000d2000007945 */ /* 0x000fe20003800000 */
[----:B------:R-:W-:Y:S01]  /*17370*/  UMOV UR7, 0xffffffff ;  /* 0xffffffff00077882 */ /* 0x000fe20000000000 */
[----:B------:R-:W-:Y:S01]  /*17380*/  ULDC UR5, c[0x0][0x600] ;  /* 0x0001800000057ab9 */ /* 0x000fe20000000800 */
[----:B------:R-:W-:Y:S01]  /*17390*/  UMOV UR9, 0x1 ;  /* 0x0000000100097882 */ /* 0x000fe20000000000 */
[----:B------:R-:W-:Y:S01]  /*173a0*/  USHF.L.U32 UR7, UR7, UR6, URZ ;  /* 0x0000000607077299 */ /* 0x000fe2000800063f */
[----:B------:R-:W-:Y:S01]  /*173b0*/  MOV R8, 0x1 ;  /* 0x0000000100087802 */ /* 0x000fe20000000f00 */
[----:B------:R-:W-:Y:S01]  /*173c0*/  UIADD3 UR4, UR5, -0x1, URZ ;  /* 0xffffffff05047890 */ /* 0x000fe2000fffe03f */
[----:B------:R-:W-:Y:S01]  /*173d0*/  IMAD.MOV.U32 R0, RZ, RZ, 0x1 ;  /* 0x00000001ff007424 */ /* 0x000fe200078e00ff */
[----:B------:R-:W-:Y:S01]  /*173e0*/  USHF.R.S32.HI UR11, URZ, 0x1f, UR10 ;  /* 0x0000001f3f0b7899 */ /* 0x000fe2000801140a */
[----:B------:R-:W-:Y:S01]  /*173f0*/  MOV R6, RZ ;  /* 0x000000ff00067202 */ /* 0x000fe20000000f00 */
[----:B------:R-:W-:Y:S01]  /*17400*/  ULDC UR8, c[0x0][0xc] ;  /* 0x0000030000087ab9 */ /* 0x000fe20000000800 */
[----:B------:R-:W-:-:S02]  /*17410*/  USHF.L.U32 UR5, UR9, UR6, URZ ;  /* 0x0000000609057299 */ /* 0x000fc4000800063f */
[----:B------:R-:W-:Y:S01]  /*17420*/  ULEA.HI UR11, UR11, UR10, URZ, 0x7 ;  /* 0x0000000a0b0b7291 */ /* 0x000fe2000f8f383f */
[----:B------:R-:W-:Y:S01]  /*17430*/  ULDC UR9, c[0x0][0x10] ;  /* 0x0000040000097ab9 */ /* 0x000fe20000000800 */
[----:B------:R-:W-:Y:S02]  /*17440*/  ULOP3.LUT UR6, URZ, UR7, URZ, 0x33, !UPT ;  /* 0x000000073f067292 */ /* 0x000fe4000f8e333f */
[----:B------:R-:W-:Y:S01]  /*17450*/  UIMAD.WIDE.U32 UR8, UR8, UR9, URZ ;  /* 0x00000009080872a5 */ /* 0x000fe2000f8e003f */
[----:B------:R-:W-:Y:S01]  /*17460*/  ULDC UR7, c[0x0][0x14] ;  /* 0x0000050000077ab9 */ /* 0x000fe20000000800 */
[----:B------:R-:W-:Y:S02]  /*17470*/  USHF.R.S32.HI UR18, URZ, 0x7, UR11 ;  /* 0x000000073f127899 */ /* 0x000fe4000801140b */
[----:B------:R-:W-:Y:S02]  /*17480*/  UIMAD.WIDE.U32 UR20, UR8, UR7, URZ ;  /* 0x00000007081472a5 */ /* 0x000fe4000f8e003f */
[----:B------:R-:W-:-:S02]  /*17490*/  UIMAD UR13, UR9, UR7, URZ ;  /* 0x00000007090d72a4 */ /* 0x000fc4000f8e023f */
[----:B------:R-:W-:Y:S01]  /*174a0*/  ULOP3.LUT UR24, UR40, 0x2, URZ, 0xfc, !UPT ;  /* 0x0000000228187892 */ /* 0x000fe2000f8efc3f */
[C---:B0-----:R-:W-:Y:S01]  /*174b0*/  LOP3.LUT P2, RZ, R4.reuse, 0x7f, RZ, 0xc0, !PT ;  /* 0x0000007f04ff7812 */ /* 0x041fe2000784c0ff */
[----:B------:R-:W-:Y:S01]  /*174c0*/  UIADD3 UR13, UR21, UR13, URZ ;  /* 0x0000000d150d7290 */ /* 0x000fe2000fffe03f */
[----:B------:R-:W-:Y:S01]  /*174d0*/  LOP3.LUT P0, RZ, R4, 0x1f, RZ, 0xc0, !PT ;  /* 0x0000001f04ff7812 */ /* 0x000fe2000780c0ff */
[----:B------:R-:W-:Y:S01]  /*174e0*/  UIADD3 UR25, UR18, 0x1, URZ ;  /* 0x0000000112197890 */ /* 0x000fe2000fffe03f */
[----:B------:R-:W-:Y:S02]  /*174f0*/  ULDC.64 UR22, c[0x0][0x198] ;  /* 0x0000660000167ab9 */ /* 0x000fe40000000a00 */
[----:B------:R-:W-:-:S13]  /*17500*/  PLOP3.LUT P0, PT, P0, P2, PT, 0x8a, 0x0 ;  /* 0x000000000000781c */ /* 0x000fda0000705172 */
.L_x_562:
[----:B------:R-:W-:-:S03]  /*17510*/  UMOV UR7, 0xffffffff ;  /* 0xffffffff00077882 */ /* 0x000fc60000000000 */
[----:B------:R-:W-:Y:S05]  /*17520*/  BRA.DIV UR7, `(.L_x_551) ;  /* 0x0000000e07a07947 */ /* 0x000fea000b800000 */
[----:B------:R-:W-:-:S13]  /*17530*/  ELECT P6, URZ, PT ;  /* 0x00000000003f782f */ /* 0x000fda00038c0000 */
.L_x_572:
[----:B------:R-:W0:Y:S01]  /*17540*/  LDC R4, c[0x0][0x28c] ;  /* 0x0000a300ff047b82 */ /* 0x000e220000000800 */
[----:B------:R-:W-:Y:S01]  /*17550*/  BSSY B1, `(.L_x_552) ;  /* 0x0000035000017945 */ /* 0x000fe20003800000 */
[----:B0-----:R-:W-:-:S13]  /*17560*/  ISETP.LT.OR P6, PT, R4, 0x1, !P6 ;  /* 0x000000010400780c */ /* 0x001fda00077c1670 */
[----:B------:R-:W-:Y:S05]  /*17570*/  @P6 BRA `(.L_x_553) ;  /* 0x0000000000c86947 */ /* 0x000fea0003800000 */
[----:B------:R-:W-:Y:S01]  /*17580*/  SHF.L.U32 R11, R3, 0x8, RZ ;  /* 0x00000008030b7819 */ /* 0x000fe200000006ff */
[----:B------:R-:W-:Y:S01]  /*17590*/  IMAD.SHL.U32 R2, R2, 0x100, RZ ;  /* 0x0000010002027824 */ /* 0x000fe200078e00ff */
[----:B------:R-:W-:Y:S01]  /*175a0*/  MOV R14, UR25 ;  /* 0x00000019000e7c02 */ /* 0x000fe20008000f00 */
[----:B------:R-:W-:Y:S01]  /*175b0*/  IMAD.MOV.U32 R12, RZ, RZ, RZ ;  /* 0x000000ffff0c7224 */ /* 0x000fe200078e00ff */
[----:B------:R-:W-:Y:S01]  /*175c0*/  MOV R4, R6 ;  /* 0x0000000600047202 */ /* 0x000fe20000000f00 */
[----:B------:R-:W-:-:S07]  /*175d0*/  IMAD.MOV.U32 R3, RZ, RZ, R0 ;  /* 0x000000ffff037224 */ /* 0x000fce00078e0000 */
.L_x_557:
[----:B------:R-:W0:Y:S01]  /*175e0*/  S2R R10, SR_CgaCtaId ;  /* 0x00000000000a7919 */ /* 0x000e220000008800 */
[----:B------:R-:W-:Y:S01]  /*175f0*/  MOV R5, 0x400 ;  /* 0x0000040000057802 */ /* 0x000fe20000000f00 */
[----:B------:R-:W1:Y:S03]  /*17600*/  @!P2 LDC R7, c[0x0][0x500] ;  /* 0x00014000ff07ab82 */ /* 0x000e660000000800 */
[----:B0-----:R-:W-:Y:S02]  /*17610*/  LEA R13, R10, R5, 0x18 ;  /* 0x000000050a0d7211 */ /* 0x001fe400078ec0ff */
[----:B------:R-:W-:-:S03]  /*17620*/  SHF.L.U32 R5, R3, 0x1f, RZ ;  /* 0x0000001f03057819 */ /* 0x000fc600000006ff */
[----:B------:R-:W-:-:S04]  /*17630*/  IMAD R10, R4, 0x8, R13 ;  /* 0x00000008040a7824 */ /* 0x000fc800078e020d */
[----:B------:R-:W0:Y:S02]  /*17640*/  SYNCS.PHASECHK.TRANS64.TRYWAIT P1, [R10+URZ+0x18], R5 ;  /* 0x000018050a0075a7 */ /* 0x000e24000802017f */
[----:B01----:R-:W-:Y:S05]  /*17650*/  @!P1 BRA `(.L_x_554) ;  /* 0x0000000c00749947 */ /* 0x003fea0003800000 */
.L_x_573:
[----:B------:R-:W-:Y:S01]  /*17660*/  UPRMT UR7, UR24, 0x9910, URZ ;  /* 0x0000991018077896 */ /* 0x000fe2000800003f */
[----:B------:R1:W-:Y:S03]  /*17670*/  @!P2 SYNCS.ARRIVE.TRANS64 RZ, [R10+URZ], R7 ;  /* 0x000000070affa9a7 */ /* 0x0003e6000800003f */
[----:B------:R-:W-:-:S06]  /*17680*/  UISETP.NE.AND UP0, UPT, UR7, 0x2, UPT ;  /* 0x000000020700788c */ /* 0x000fcc000bf05270 */
[----:B------:R-:W-:-:S13]  /*17690*/  PLOP3.LUT P1, PT, PT, PT, UP0, 0x80, 0x0 ;  /* 0x000000000000781c */ /* 0x000fda0003f2f008 */
[----:B-1----:R-:W-:Y:S05]  /*176a0*/  @P1 BRA `(.L_x_555) ;  /* 0x0000000000041947 */ /* 0x002fea0003800000 */
[----:B------:R-:W-:Y:S01]  /*176b0*/  BPT.TRAP 0x1 ;  /* 0x000000040000795c */ /* 0x000fe20000300000 */
.L_x_555:
[----:B------:R-:W-:Y:S05]  /*176c0*/  @P0 BRA `(.L_x_556) ;  /* 0x0000000000040947 */ /* 0x000fea0003800000 */
[----:B------:R-:W-:Y:S01]  /*176d0*/  BPT.TRAP 0x1 ;  /* 0x000000040000795c */ /* 0x000fe20000300000 */
.L_x_556:
[----:B------:R-:W-:Y:S01]  /*176e0*/  LEA R13, R4, R13, 0xf ;  /* 0x0000000d040d7211 */ /* 0x000fe200078e78ff */
[----:B------:R-:W-:Y:S01]  /*176f0*/  UIADD3 UR14, UP0, UR22, 0xf0, URZ ;  /* 0x000000f0160e7890 */ /* 0x000fe2000ff1e03f */
[----:B------:R-:W-:Y:S01]  /*17700*/  R2UR UR9, R10 ;  /* 0x000000000a0972ca */ /* 0x000fe200000e0000 */
[----:B------:R-:W-:Y:S01]  /*17710*/  UIADD3 UR26, UP1, UR22, 0x1f0, URZ ;  /* 0x000001f0161a7890 */ /* 0x000fe2000ff3e03f */
[----:B------:R-:W-:Y:S01]  /*17720*/  R2UR UR7, R13 ;  /* 0x000000000d0772ca */ /* 0x000fe200000e0000 */
[----:B------:R-:W-:Y:S01]  /*17730*/  UIADD3.X UR15, URZ, UR23, URZ, UP0, !UPT ;  /* 0x000000173f0f7290 */ /* 0x000fe200087fe43f */
[----:B------:R-:W-:Y:S01]  /*17740*/  R2UR UR11, R11 ;  /* 0x000000000b0b72ca */ /* 0x000fe200000e0000 */
[----:B------:R-:W-:Y:S01]  /*17750*/  VIADD R4, R4, 0x1 ;  /* 0x0000000104047836 */ /* 0x000fe20000000000 */
[----:B------:R-:W-:Y:S01]  /*17760*/  R2UR UR10, R12 ;  /* 0x000000000c0a72ca */ /* 0x000fe200000e0000 */
[----:B------:R-:W-:Y:S01]  /*17770*/  UIADD3.X UR27, URZ, UR23, URZ, UP1, !UPT ;  /* 0x000000173f1b7290 */ /* 0x000fe20008ffe43f */
[----:B------:R-:W-:Y:S01]  /*17780*/  R2UR UR12, R9 ;  /* 0x00000000090c72ca */ /* 0x000fe200000e0000 */
[----:B------:R-:W-:Y:S01]  /*17790*/  UMOV UR16, 0x0 ;  /* 0x0000000000107882 */ /* 0x000fe20000000000 */
[----:B------:R-:W-:Y:S01]  /*177a0*/  IADD3 R14, R14, -0x1, RZ ;  /* 0xffffffff0e0e7810 */ /* 0x000fe20007ffe0ff */
[----:B------:R-:W-:Y:S01]  /*177b0*/  UMOV UR17, 0x10000000 ;  /* 0x1000000000117882 */ /* 0x000fe20000000000 */
[----:B------:R-:W-:Y:S01]  /*177c0*/  R2UR UR19, R2 ;  /* 0x00000000021372ca */ /* 0x000fe200000e0000 */
[----:B------:R-:W-:Y:S01]  /*177d0*/  VIADD R12, R12, 0x80 ;  /* 0x000000800c0c7836 */ /* 0x000fe20000000000 */
[----:B------:R-:W-:Y:S01]  /*177e0*/  ISETP.GT.AND P3, PT, R14, 0x1, PT ;  /* 0x000000010e00780c */ /* 0x000fe20003f64270 */
[----:B------:R-:W-:Y:S01]  /*177f0*/  UIADD3 UR8, UR7, 0x100, URZ ;  /* 0x0000010007087890 */ /* 0x000fe2000fffe03f */
[----:B------:R-:W-:Y:S01]  /*17800*/  ISETP.NE.AND P1, PT, R4, 0x3, PT ;  /* 0x000000030400780c */ /* 0x000fe20003f25270 */
[----:B------:R-:W-:-:S03]  /*17810*/  UIADD3 UR7, UR7, 0x18100, URZ ;  /* 0x0001810007077890 */ /* 0x000fc6000fffe03f */
[----:B0-----:R-:W-:Y:S02]  /*17820*/  SEL R10, RZ, 0x1, P1 ;  /* 0x00000001ff0a7807 */ /* 0x001fe40000800000 */
[----:B------:R-:W-:Y:S02]  /*17830*/  SEL R4, R4, RZ, P1 ;  /* 0x000000ff04047207 */ /* 0x000fe40000800000 */
[----:B------:R0:W-:Y:S01]  /*17840*/  UTMALDG.3D [UR8], [UR14], desc[UR16] ;  /* 0x000010080e0075b4 */ /* 0x0001e20008011000 */
[----:B------:R-:W-:Y:S01]  /*17850*/  LOP3.LUT R3, R3, R10, RZ, 0x3c, !PT ;  /* 0x0000000a03037212 */ /* 0x000fe200078e3cff */
[----:B0-----:R-:W-:Y:S01]  /*17860*/  UMOV UR8, UR7 ;  /* 0x0000000700087c82 */ /* 0x001fe20008000000 */
[----:B------:R-:W-:Y:S02]  /*17870*/  UMOV UR11, UR19 ;  /* 0x00000013000b7c82 */ /* 0x000fe40008000000 */
[----:B------:R0:W-:Y:S02]  /*17880*/  UTMALDG.3D [UR8], [UR26], desc[UR16] ;  /* 0x000010081a0075b4 */ /* 0x0001e40008011000 */
[----:B0-----:R-:W-:Y:S05]  /*17890*/  @P3 BRA `(.L_x_557) ;  /* 0xfffffffc00503947 */ /* 0x001fea000383ffff */
.L_x_553:
[----:B------:R-:W-:Y:S05]  /*178a0*/  BSYNC B1 ;  /* 0x0000000000017941 */ /* 0x000fea0003800000 */
.L_x_552:
[----:B------:R-:W2:Y:S01]  /*178b0*/  LDL.LU R15, [R1+0x200] ;  /* 0x00020000010f7983 */ /* 0x000ea20000300800 */
[----:B------:R-:W-:Y:S01]  /*178c0*/  LOP3.LUT P1, RZ, R8, 0xff, RZ, 0xc0, !PT ;  /* 0x000000ff08ff7812 */ /* 0x000fe2000782c0ff */
[----:B------:R-:W-:Y:S02]  /*178d0*/  ULDC.64 UR8, c[0x0][0x650] ;  /* 0x0001940000087ab9 */ /* 0x000fe40000000a00 */
[----:B------:R-:W3:Y:S01]  /*178e0*/  LDL.LU R13, [R1+0x204] ;  /* 0x00020400010d7983 */ /* 0x000ee20000300800 */
[----:B------:R-:W-:Y:S01]  /*178f0*/  IADD3 R6, R6, UR18, RZ ;  /* 0x0000001206067c10 */ /* 0x000fe2000fffe0ff */
[----:B------:R-:W-:Y:S01]  /*17900*/  UISETP.GE.U32.AND UP0, UPT, UR18, 0x3, UPT ;  /* 0x000000031200788c */ /* 0x000fe2000bf06070 */
[----:B------:R-:W-:Y:S01]  /*17910*/  BSSY B1, `(.L_x_558) ;  /* 0x0000074000017945 */ /* 0x000fe20003800000 */
[----:B------:R-:W-:Y:S02]  /*17920*/  MOV R9, 0xffffffff ;  /* 0xffffffff00097802 */ /* 0x000fe40000000f00 */
[----:B------:R-:W-:-:S02]  /*17930*/  PRMT R4, RZ, 0x7610, R4 ;  /* 0x00007610ff047816 */ /* 0x000fc40000000004 */
[----:B------:R-:W-:Y:S02]  /*17940*/  PLOP3.LUT P3, PT, PT, PT, UP0, 0x80, 0x0 ;  /* 0x000000000000781c */ /* 0x000fe40003f6f008 */
[----:B------:R-:W0:Y:S01]  /*17950*/  @P1 S2R R3, SR_CgaCtaId ;  /* 0x0000000000031919 */ /* 0x000e220000008800 */
[----:B------:R-:W-:Y:S02]  /*17960*/  @P1 MOV R2, 0x400 ;  /* 0x0000040000021802 */ /* 0x000fe40000000f00 */
[----:B------:R-:W-:Y:S02]  /*17970*/  PRMT R8, RZ, 0x7610, R8 ;  /* 0x00007610ff087816 */ /* 0x000fe40000000008 */
[----:B0-----:R-:W-:-:S04]  /*17980*/  @P1 LEA R2, R3, R2, 0x18 ;  /* 0x0000000203021211 */ /* 0x001fc800078ec0ff */
[----:B------:R0:W-:Y:S01]  /*17990*/  @P1 SYNCS.ARRIVE.TRANS64.A1T0 RZ, [R2+URZ+0x48], RZ ;  /* 0x000048ff02ff19a7 */ /* 0x0001e2000810003f */
[----:B------:R-:W-:Y:S01]  /*179a0*/  ISETP.GT.U32.AND P1, PT, R6, 0x2, PT ;  /* 0x000000020600780c */ /* 0x000fe20003f24070 */
[----:B0-----:R-:W-:-:S05]  /*179b0*/  IMAD.U32 R2, RZ, RZ, UR18 ;  /* 0x00000012ff027e24 */ /* 0x001fca000f8e00ff */
[----:B------:R-:W-:Y:S01]  /*179c0*/  ISETP.LT.U32.AND P1, PT, R2, 0x3, P1 ;  /* 0x000000030200780c */ /* 0x000fe20000f21070 */
[----:B------:R-:W-:-:S04]  /*179d0*/  IMAD.WIDE.U32 R2, R6, -0x55555555, RZ ;  /* 0xaaaaaaab06027825 */ /* 0x000fc800078e00ff */
[----:B------:R-:W-:Y:S01]  /*179e0*/  IMAD.MOV.U32 R2, RZ, RZ, -0x1 ;  /* 0xffffffffff027424 */ /* 0x000fe200078e00ff */
[----:B------:R-:W-:Y:S02]  /*179f0*/  SHF.R.U32.HI R5, RZ, 0x1, R3 ;  /* 0x00000001ff057819 */ /* 0x000fe40000011603 */
[----:B------:R-:W-:-:S03]  /*17a00*/  SEL R3, RZ, 0x1, !P1 ;  /* 0x00000001ff037807 */ /* 0x000fc60004800000 */
[----:B------:R-:W-:Y:S01]  /*17a10*/  IMAD R6, R5, -0x3, R6 ;  /* 0xfffffffd05067824 */ /* 0x000fe200078e0206 */
[----:B------:R-:W-:Y:S02]  /*17a20*/  LOP3.LUT R0, R0, R3, RZ, 0x3c, !PT ;  /* 0x0000000300007212 */ /* 0x000fe400078e3cff */
[----:B------:R-:W-:Y:S02]  /*17a30*/  MOV R3, 0xffffffff ;  /* 0xffffffff00037802 */ /* 0x000fe40000000f00 */
[----:B------:R-:W-:Y:S02]  /*17a40*/  @P3 LOP3.LUT R0, R0, 0x1, R5, 0x78, !PT ;  /* 0x0000000100003812 */ /* 0x000fe400078e7805 */
[----:B---3--:R-:W-:-:S04]  /*17a50*/  IADD3 R13, P1, R13, UR20, RZ ;  /* 0x000000140d0d7c10 */ /* 0x008fc8000ff3e0ff */
[----:B--2---:R-:W-:Y:S01]  /*17a60*/  IADD3.X R15, R15, UR13, RZ, P1, !PT ;  /* 0x0000000d0f0f7c10 */ /* 0x004fe20008ffe4ff */
[----:B------:R0:W-:Y:S01]  /*17a70*/  STL [R1+0x204], R13 ;  /* 0x0002040d01007387 */ /* 0x0001e20000100800 */
[----:B------:R-:W-:-:S03]  /*17a80*/  ISETP.GE.U32.AND P1, PT, R13, UR8, PT ;  /* 0x000000080d007c0c */ /* 0x000fc6000bf26070 */
[----:B------:R0:W-:Y:S01]  /*17a90*/  STL [R1+0x200], R15 ;  /* 0x0002000f01007387 */ /* 0x0001e20000100800 */
[----:B------:R-:W-:-:S13]  /*17aa0*/  ISETP.GE.U32.AND.EX P1, PT, R15, UR9, PT, P1 ;  /* 0x000000090f007c0c */ /* 0x000fda000bf26110 */
[----:B0-----:R-:W-:Y:S05]  /*17ab0*/  @P1 BRA `(.L_x_559) ;  /* 0x0000000400641947 */ /* 0x001fea0003800000 */
[----:B------:R-:W0:Y:S01]  /*17ac0*/  S2R R7, SR_CTAID.X ;  /* 0x0000000000077919 */ /* 0x000e220000002500 */
[----:B------:R-:W-:Y:S01]  /*17ad0*/  ULDC UR7, c[0x0][0x150] ;  /* 0x0000540000077ab9 */ /* 0x000fe20000000800 */
[----:B------:R-:W1:Y:S01]  /*17ae0*/  LDC R4, c[0x0][0x144] ;  /* 0x00005100ff047b82 */ /* 0x000e620000000800 */
[----:B------:R-:W-:Y:S01]  /*17af0*/  UISETP.NE.AND UP0, UPT, UR46, URZ, UPT ;  /* 0x0000003f2e00728c */ /* 0x000fe2000bf05270 */
[----:B------:R-:W2:Y:S01]  /*17b00*/  S2R R5, SR_CTAID.Y ;  /* 0x0000000000057919 */ /* 0x000ea20000002600 */
[----:B------:R-:W-:Y:S01]  /*17b10*/  ULDC.64 UR8, c[0x0][0x628] ;  /* 0x00018a0000087ab9 */ /* 0x000fe20000000a00 */
[----:B------:R-:W-:-:S03]  /*17b20*/  ULDC UR10, c[0x0][0x630] ;  /* 0x00018c00000a7ab9 */ /* 0x000fc60000000800 */
[----:B------:R-:W-:Y:S01]  /*17b30*/  PLOP3.LUT P1, PT, PT, PT, UP0, 0x80, 0x0 ;  /* 0x000000000000781c */ /* 0x000fe20003f2f008 */
[----:B------:R-:W3:Y:S01]  /*17b40*/  LDC R10, c[0x0][0x148] ;  /* 0x00005200ff0a7b82 */ /* 0x000ee20000000800 */
[----:B0-----:R-:W-:Y:S02]  /*17b50*/  I2FP.F32.U32 R2, R7 ;  /* 0x0000000700027245 */ /* 0x001fe40000201000 */
[----:B--2---:R-:W-:-:S03]  /*17b60*/  I2FP.F32.U32 R3, R5 ;  /* 0x0000000500037245 */ /* 0x004fc60000201000 */
[----:B------:R-:W-:Y:S01]  /*17b70*/  FMUL R2, R2, UR7 ;  /* 0x0000000702027c20 */ /* 0x000fe20008400000 */
[----:B------:R-:W-:Y:S02]  /*17b80*/  ULDC UR7, c[0x0][0x154] ;  /* 0x0000550000077ab9 */ /* 0x000fe40000000800 */
[----:B------:R-:W-:-:S03]  /*17b90*/  FMUL R9, R3, UR7 ;  /* 0x0000000703097c20 */ /* 0x000fc60008400000 */
[----:B------:R-:W0:Y:S08]  /*17ba0*/  F2I.U32.TRUNC.NTZ R2, R2 ;  /* 0x0000000200027305 */ /* 0x000e30000020f000 */
[----:B------:R-:W2:Y:S01]  /*17bb0*/  F2I.U32.TRUNC.NTZ R9, R9 ;  /* 0x0000000900097305 */ /* 0x000ea2000020f000 */
[----:B0-----:R-:W-:Y:S02]  /*17bc0*/  IMAD.MOV R3, RZ, RZ, -R2 ;  /* 0x000000ffff037224 */ /* 0x001fe400078e0a02 */
[----:B------:R-:W-:-:S02]  /*17bd0*/  IMAD.MOV.U32 R2, RZ, RZ, R13 ;  /* 0x000000ffff027224 */ /* 0x000fc400078e000d */
[----:B-1----:R-:W-:Y:S01]  /*17be0*/  IMAD R7, R4, R3, R7 ;  /* 0x0000000304077224 */ /* 0x002fe200078e0207 */
[----:B--2---:R-:W-:-:S05]  /*17bf0*/  IADD3 R3, -R9, RZ, RZ ;  /* 0x000000ff09037210 */ /* 0x004fca0007ffe1ff */
[----:B---3--:R-:W-:Y:S01]  /*17c00*/  @P1 IMAD R7, R10, R3, R5 ;  /* 0x000000030a071224 */ /* 0x008fe200078e0205 */
[----:B------:R-:W-:Y:S02]  /*17c10*/  ISETP.NE.U32.AND P1, PT, RZ, UR8, PT ;  /* 0x00000008ff007c0c */ /* 0x000fe4000bf25070 */
[----:B------:R-:W-:Y:S02]  /*17c20*/  MOV R3, R15 ;  /* 0x0000000f00037202 */ /* 0x000fe40000000f00 */
[----:B------:R-:W-:-:S13]  /*17c30*/  ISETP.NE.AND.EX P1, PT, RZ, UR9, PT, P1 ;  /* 0x00000009ff007c0c */ /* 0x000fda000bf25310 */
[----:B------:R-:W-:Y:S05]  /*17c40*/  @!P1 BRA `(.L_x_560) ;  /* 0x0000000000289947 */ /* 0x000fea0003800000 */
[----:B------:R-:W-:Y:S02]  /*17c50*/  ULDC UR7, c[0x0][0x634] ;  /* 0x00018d0000077ab9 */ /* 0x000fe40000000800 */
[----:B------:R-:W-:-:S05]  /*17c60*/  IADD3 R3, P1, R13, UR7, RZ ;  /* 0x000000070d037c10 */ /* 0x000fca000ff3e0ff */
[----:B------:R-:W-:-:S04]  /*17c70*/  IMAD.X R9, RZ, RZ, R15, P1 ;  /* 0x000000ffff097224 */ /* 0x000fc800008e060f */
[----:B------:R-:W-:-:S04]  /*17c80*/  IMAD.WIDE.U32 R4, R9, UR8, RZ ;  /* 0x0000000809047c25 */ /* 0x000fc8000f8e00ff */
[----:B------:R-:W-:-:S04]  /*17c90*/  IMAD.WIDE.U32 R4, P1, R3, UR9, R4 ;  /* 0x0000000903047c25 */ /* 0x000fc8000f820004 */
[----:B------:R-:W-:-:S04]  /*17ca0*/  IMAD.WIDE.U32 R2, R3, UR8, RZ ;  /* 0x0000000803027c25 */ /* 0x000fc8000f8e00ff */
[----:B------:R-:W-:Y:S01]  /*17cb0*/  IMAD.MOV.U32 R2, RZ, RZ, R5 ;  /* 0x000000ffff027224 */ /* 0x000fe200078e0005 */
[----:B------:R-:W-:Y:S02]  /*17cc0*/  IADD3 RZ, P3, R3, R4, RZ ;  /* 0x0000000403ff7210 */ /* 0x000fe40007f7e0ff */
[----:B------:R-:W-:-:S03]  /*17cd0*/  IADD3.X R3, RZ, RZ, RZ, P1, !PT ;  /* 0x000000ffff037210 */ /* 0x000fc60000ffe4ff */
[----:B------:R-:W-:-:S08]  /*17ce0*/  IMAD.WIDE.U32.X R2, R9, UR9, R2, P3 ;  /* 0x0000000909027c25 */ /* 0x000fd000098e0402 */
.L_x_560:
[--C-:B------:R-:W-:Y:S01]  /*17cf0*/  SHF.R.U64 R9, R2, UR10, R3.reuse ;  /* 0x0000000a02097c19 */ /* 0x100fe20008001203 */
[----:B------:R-:W-:Y:S01]  /*17d00*/  ULDC.64 UR8, c[0x0][0x620] ;  /* 0x0001880000087ab9 */ /* 0x000fe20000000a00 */
[----:B------:R-:W-:Y:S01]  /*17d10*/  SHF.R.U32.HI R2, RZ, UR10, R3 ;  /* 0x0000000aff027c19 */ /* 0x000fe20008011603 */
[----:B------:R-:W-:Y:S01]  /*17d20*/  ULDC UR7, c[0x0][0x618] ;  /* 0x0001860000077ab9 */ /* 0x000fe20000000800 */
[----:B------:R-:W-:Y:S02]  /*17d30*/  IADD3 R11, P1, RZ, -R9, RZ ;  /* 0x80000009ff0b7210 */ /* 0x000fe40007f3e0ff */
[----:B------:R-:W-:Y:S02]  /*17d40*/  MOV R3, R15 ;  /* 0x0000000f00037202 */ /* 0x000fe40000000f00 */
[----:B------:R-:W-:-:S05]  /*17d50*/  IADD3.X R2, RZ, ~R2, RZ, P1, !PT ;  /* 0x80000002ff027210 */ /* 0x000fca0000ffe4ff */
[----:B------:R-:W-:-:S04]  /*17d60*/  IMAD R2, R2, UR8, RZ ;  /* 0x0000000802027c24 */ /* 0x000fc8000f8e02ff */
[----:B------:R-:W-:Y:S02]  /*17d70*/  IMAD R5, R11, UR9, R2 ;  /* 0x000000090b057c24 */ /* 0x000fe4000f8e0202 */
[----:B------:R-:W-:-:S04]  /*17d80*/  IMAD.MOV.U32 R2, RZ, RZ, R13 ;  /* 0x000000ffff027224 */ /* 0x000fc800078e000d */
[----:B------:R-:W-:Y:S01]  /*17d90*/  IMAD.WIDE.U32 R2, R11, UR8, R2 ;  /* 0x000000080b027c25 */ /* 0x000fe2000f8e0002 */
[----:B------:R-:W-:Y:S02]  /*17da0*/  ULDC.64 UR8, c[0x0][0x640] ;  /* 0x0001900000087ab9 */ /* 0x000fe40000000a00 */
[----:B------:R-:W-:Y:S01]  /*17db0*/  ISETP.NE.U32.AND P1, PT, RZ, UR8, PT ;  /* 0x00000008ff007c0c */ /* 0x000fe2000bf25070 */
[----:B------:R-:W-:-:S03]  /*17dc0*/  IMAD.IADD R3, R3, 0x1, R5 ;  /* 0x0000000103037824 */ /* 0x000fc600078e0205 */
[----:B------:R-:W-:Y:S02]  /*17dd0*/  ISETP.NE.AND.EX P1, PT, RZ, UR9, PT, P1 ;  /* 0x00000009ff007c0c */ /* 0x000fe4000bf25310 */
[--C-:B------:R-:W-:Y:S02]  /*17de0*/  SHF.R.U64 R10, R2, UR7, R3.reuse ;  /* 0x00000007020a7c19 */ /* 0x100fe40008001203 */
[----:B------:R-:W-:Y:S01]  /*17df0*/  SHF.R.U32.HI R3, RZ, UR7, R3 ;  /* 0x00000007ff037c19 */ /* 0x000fe20008011603 */
[----:B------:R-:W-:-:S03]  /*17e00*/  ULDC UR7, c[0x0][0x608] ;  /* 0x0001820000077ab9 */ /* 0x000fc60000000800 */
[--C-:B------:R-:W-:Y:S02]  /*17e10*/  SHF.R.U64 R12, R10, UR7, R3.reuse ;  /* 0x000000070a0c7c19 */ /* 0x100fe40008001203 */
[----:B------:R-:W-:Y:S01]  /*17e20*/  SHF.R.U32.HI R3, RZ, UR7, R3 ;  /* 0x00000007ff037c19 */ /* 0x000fe20008011603 */
[----:B------:R-:W-:-:S03]  /*17e30*/  ULDC UR7, c[0x0][0x658] ;  /* 0x0001960000077ab9 */ /* 0x000fc60000000800 */
[--C-:B------:R-:W-:Y:S02]  /*17e40*/  SHF.R.U32.HI R13, RZ, UR7, R3.reuse ;  /* 0x00000007ff0d7c19 */ /* 0x100fe40008011603 */
[----:B------:R-:W-:-:S03]  /*17e50*/  SHF.R.U64 R11, R12, UR7, R3 ;  /* 0x000000070c0b7c19 */ /* 0x000fc60008001203 */
[----:B------:R-:W-:Y:S01]  /*17e60*/  IMAD.MOV.U32 R3, RZ, RZ, R13 ;  /* 0x000000ffff037224 */ /* 0x000fe200078e000d */
[----:B------:R-:W-:Y:S01]  /*17e70*/  MOV R2, R11 ;  /* 0x0000000b00027202 */ /* 0x000fe20000000f00 */
[----:B------:R-:W-:Y:S06]  /*17e80*/  @!P1 BRA `(.L_x_561) ;  /* 0x0000000000289947 */ /* 0x000fec0003800000 */
[----:B------:R-:W-:Y:S02]  /*17e90*/  ULDC UR7, c[0x0][0x64c] ;  /* 0x0001930000077ab9 */ /* 0x000fe40000000800 */
[----:B------:R-:W-:-:S04]  /*17ea0*/  IADD3 R3, P1, R11, UR7, RZ ;  /* 0x000000070b037c10 */ /* 0x000fc8000ff3e0ff */
[----:B------:R-:W-:-:S05]  /*17eb0*/  IADD3.X R13, RZ, R13, RZ, P1, !PT ;  /* 0x0000000dff0d7210 */ /* 0x000fca0000ffe4ff */
[----:B------:R-:W-:-:S04]  /*17ec0*/  IMAD.WIDE.U32 R4, R13, UR8, RZ ;  /* 0x000000080d047c25 */ /* 0x000fc8000f8e00ff */
[----:B------:R-:W-:-:S04]  /*17ed0*/  IMAD.WIDE.U32 R4, P1, R3, UR9, R4 ;  /* 0x0000000903047c25 */ /* 0x000fc8000f820004 */
[----:B------:R-:W-:Y:S01]  /*17ee0*/  IMAD.WIDE.U32 R2, R3, UR8, RZ ;  /* 0x0000000803027c25 */ /* 0x000fe2000f8e00ff */
[----:B------:R-:W-:-:S04]  /*17ef0*/  MOV R2, R5 ;  /* 0x0000000500027202 */ /* 0x000fc80000000f00 */
[----:B------:R-:W-:Y:S01]  /*17f00*/  IADD3 RZ, P3, R3, R4, RZ ;  /* 0x0000000403ff7210 */ /* 0x000fe20007f7e0ff */
[----:B------:R-:W-:-:S04]  /*17f10*/  IMAD.X R3, RZ, RZ, RZ, P1 ;  /* 0x000000ffff037224 */ /* 0x000fc800008e06ff */
[----:B------:R-:W-:-:S08]  /*17f20*/  IMAD.WIDE.U32.X R2, R13, UR9, R2, P3 ;  /* 0x000000090d027c25 */ /* 0x000fd000098e0402 */
.L_x_561:
[----:B------:R-:W-:Y:S01]  /*17f30*/  ULDC UR7, c[0x0][0x648] ;  /* 0x0001920000077ab9 */ /* 0x000fe20000000800 */
[----:B------:R-:W-:Y:S01]  /*17f40*/  LOP3.LUT R12, R12, UR6, RZ, 0xc0, !PT ;  /* 0x000000060c0c7c12 */ /* 0x000fe2000f8ec0ff */
[----:B------:R-:W-:Y:S01]  /*17f50*/  UISETP.NE.AND UP0, UPT, UR46, URZ, UPT ;  /* 0x0000003f2e00728c */ /* 0x000fe2000bf05270 */
[----:B------:R-:W-:Y:S01]  /*17f60*/  SHF.R.U64 R3, R2, UR7, R3 ;  /* 0x0000000702037c19 */ /* 0x000fe20008001203 */
[----:B------:R-:W-:Y:S01]  /*17f70*/  ULDC UR7, c[0x0][0x638] ;  /* 0x00018e0000077ab9 */ /* 0x000fe20000000800 */
[----:B------:R-:W-:-:S03]  /*17f80*/  LOP3.LUT R4, R10, UR4, RZ, 0xc0, !PT ;  /* 0x000000040a047c12 */ /* 0x000fc6000f8ec0ff */
[----:B------:R-:W-:Y:S01]  /*17f90*/  IMAD.MOV R2, RZ, RZ, -R3 ;  /* 0x000000ffff027224 */ /* 0x000fe200078e0a03 */
[----:B------:R-:W-:Y:S01]  /*17fa0*/  PLOP3.LUT P1, PT, PT, PT, UP0, 0x40, 0x0 ;  /* 0x000000000000781c */ /* 0x000fe20003f2e808 */
[----:B------:R-:W-:Y:S01]  /*17fb0*/  IMAD R12, R3, UR5, R12 ;  /* 0x00000005030c7c24 */ /* 0x000fe2000f8e020c */
[----:B------:R-:W-:Y:S01]  /*17fc0*/  PLOP3.LUT P3, PT, PT, PT, UP0, 0x40, 0x0 ;  /* 0x000000000000781c */ /* 0x000fe20003f6e808 */
[----:B------:R-:W-:Y:S01]  /*17fd0*/  IMAD R11, R2, UR7, R11 ;  /* 0x00000007020b7c24 */ /* 0x000fe2000f8e020b */
[----:B------:R-:W-:Y:S02]  /*17fe0*/  ULDC UR7, c[0x0][0x610] ;  /* 0x0001840000077ab9 */ /* 0x000fe40000000800 */
[----:B------:R-:W-:Y:S01]  /*17ff0*/  IMAD R7, R12, UR7, R7 ;  /* 0x000000070c077c24 */ /* 0x000fe2000f8e0207 */
[----:B------:R-:W-:Y:S02]  /*18000*/  ULDC UR7, c[0x0][0x600] ;  /* 0x0001800000077ab9 */ /* 0x000fe40000000800 */
[----:B------:R-:W-:-:S05]  /*18010*/  IMAD R4, R11, UR7, R4 ;  /* 0x000000070b047c24 */ /* 0x000fca000f8e0204 */
[----:B------:R-:W-:Y:S02]  /*18020*/  SEL R2, R4, R7, P1 ;  /* 0x0000000704027207 */ /* 0x000fe40000800000 */
[----:B------:R-:W-:Y:S02]  /*18030*/  SEL R3, R7, R4, P3 ;  /* 0x0000000407037207 */ /* 0x000fe40001800000 */
[----:B------:R-:W-:-:S07]  /*18040*/  MOV R4, 0x1 ;  /* 0x0000000100047802 */ /* 0x000fce0000000f00 */
.L_x_559:
[----:B------:R-:W-:Y:S05]  /*18050*/  BSYNC B1 ;  /* 0x0000000000017941 */ /* 0x000fea0003800000 */
.L_x_558:
[----:B------:R-:W-:-:S13]  /*18060*/  LOP3.LUT P1, RZ, R4, 0xff, RZ, 0xc0, !PT ;  /* 0x000000ff04ff7812 */ /* 0x000fda000782c0ff */
[----:B------:R-:W-:Y:S05]  /*18070*/  @P1 BRA `(.L_x_562) ;  /* 0xfffffff400241947 */ /* 0x000fea000383ffff */
[----:B------:R-:W-:Y:S05]  /*18080*/  BSYNC B0 ;  /* 0x0000000000007941 */ /* 0x000fea0003800000 */
.L_x_550:
[----:B------:R-:W-:-:S03]  /*18090*/  UMOV UR7, 0xffffffff ;  /* 0xffffffff00077882 */ /* 0x000fc60000000000 */
[----:B------:R-:W-:Y:S05]  /*180a0*/  BRA.DIV UR7, `(.L_x_563) ;  /* 0x0000000207f47947 */ /* 0x000fea000b800000 */
[----:B------:R-:W-:-:S13]  /*180b0*/  ELECT P6, URZ, PT ;  /* 0x00000000003f782f */ /* 0x000fda00038c0000 */
.L_x_576:
[----:B------:R-:W-:Y:S04]  /*180c0*/  BSSY B0, `(.L_x_564) ;  /* 0x0000023000007945 */ /* 0x000fe80003800000 */
[----:B------:R-:W-:Y:S05]  /*180d0*/  @!P6 BRA `(.L_x_565) ;  /* 0x000000000084e947 */ /* 0x000fea0003800000 */
[----:B------:R-:W-:-:S04]  /*180e0*/  ULOP3.LUT UR7, UR40, 0x2, URZ, 0xfc, !UPT ;  /* 0x0000000228077892 */ /* 0x000fc8000f8efc3f */
[----:B------:R-:W-:-:S06]  /*180f0*/  UISETP.NE.AND UP0, UPT, UR7, 0x3, UPT ;  /* 0x000000030700788c */ /* 0x000fcc000bf05270 */
[----:B------:R-:W-:-:S13]  /*18100*/  PLOP3.LUT P0, PT, PT, PT, UP0, 0x80, 0x0 ;  /* 0x000000000000781c */ /* 0x000fda0003f0f008 */
[----:B------:R-:W-:Y:S05]  /*18110*/  @!P0 BRA `(.L_x_566) ;  /* 0x0000000000048947 */ /* 0x000fea0003800000 */
[----:B------:R-:W-:Y:S01]  /*18120*/  BPT.TRAP 0x1 ;  /* 0x000000040000795c */ /* 0x000fe20000300000 */
.L_x_566:
[----:B------:R-:W0:Y:S01]  /*18130*/  S2R R3, SR_CgaCtaId ;  /* 0x0000000000037919 */ /* 0x000e220000008800 */
[----:B------:R-:W-:-:S04]  /*18140*/  MOV R2, 0x400 ;  /* 0x0000040000027802 */ /* 0x000fc80000000f00 */
[----:B0-----:R-:W-:Y:S02]  /*18150*/  LEA R3, R3, R2, 0x18 ;  /* 0x0000000203037211 */ /* 0x001fe400078ec0ff */
[----:B------:R-:W-:-:S03]  /*18160*/  SHF.L.U32 R2, R0, 0x1f, RZ ;  /* 0x0000001f00027819 */ /* 0x000fc600000006ff */
[----:B------:R-:W-:-:S05]  /*18170*/  VIADD R3, R3, 0x18 ;  /* 0x0000001803037836 */ /* 0x000fca0000000000 */
[----:B------:R-:W-:-:S04]  /*18180*/  LEA R5, R6, R3, 0x3 ;  /* 0x0000000306057211 */ /* 0x000fc800078e18ff */
[----:B------:R-:W0:Y:S02]  /*18190*/  SYNCS.PHASECHK.TRANS64.TRYWAIT P0, [R5+URZ], R2 ;  /* 0x00000002050075a7 */ /* 0x000e24000800017f */
[----:B0-----:R-:W-:Y:S05]  /*181a0*/  @!P0 BRA `(.L_x_567) ;  /* 0x0000000000d48947 */ /* 0x001fea0003800000 */
.L_x_577:
[----:B------:R-:W-:-:S05]  /*181b0*/  VIADD R6, R6, 0x1 ;  /* 0x0000000106067836 */ /* 0x000fca0000000000 */
[----:B------:R-:W-:-:S04]  /*181c0*/  ISETP.NE.AND P0, PT, R6, 0x3, PT ;  /* 0x000000030600780c */ /* 0x000fc80003f05270 */
[----:B0-----:R-:W-:Y:S02]  /*181d0*/  SEL R5, RZ, 0x1, P0 ;  /* 0x00000001ff057807 */ /* 0x001fe40000000000 */
[----:B------:R-:W-:Y:S02]  /*181e0*/  SEL R6, R6, RZ, P0 ;  /* 0x000000ff06067207 */ /* 0x000fe40000000000 */
[----:B------:R-:W-:Y:S02]  /*181f0*/  LOP3.LUT R5, R0, R5, RZ, 0x3c, !PT ;  /* 0x0000000500057212 */ /* 0x000fe400078e3cff */
[----:B------:R-:W-:Y:S02]  /*18200*/  LEA R7, R6, R3, 0x3 ;  /* 0x0000000306077211 */ /* 0x000fe400078e18ff */
[----:B------:R-:W-:-:S04]  /*18210*/  SHF.L.U32 R0, R5, 0x1f, RZ ;  /* 0x0000001f05007819 */ /* 0x000fc800000006ff */
[----:B------:R-:W0:Y:S02]  /*18220*/  SYNCS.PHASECHK.TRANS64.TRYWAIT P0, [R7+URZ], R0 ;  /* 0x00000000070075a7 */ /* 0x000e24000800017f */
[----:B0-----:R-:W-:Y:S05]  /*18230*/  @!P0 BRA `(.L_x_568) ;  /* 0x0000000000c48947 */ /* 0x001fea0003800000 */
.L_x_578:
[----:B0-----:R-:W-:-:S05]  /*18240*/  VIADD R0, R6, 0x1 ;  /* 0x0000000106007836 */ /* 0x001fca0000000000 */
[----:B------:R-:W-:-:S04]  /*18250*/  ISETP.NE.AND P0, PT, R0, 0x3, PT ;  /* 0x000000030000780c */ /* 0x000fc80003f05270 */
[----:B------:R-:W-:Y:S02]  /*18260*/  SEL R2, RZ, 0x1, P0 ;  /* 0x00000001ff027807 */ /* 0x000fe40000000000 */
[----:B------:R-:W-:Y:S02]  /*18270*/  SEL R0, R0, RZ, P0 ;  /* 0x000000ff00007207 */ /* 0x000fe40000000000 */
[----:B------:R-:W-:Y:S02]  /*18280*/  LOP3.LUT R2, R5, R2, RZ, 0x3c, !PT ;  /* 0x0000000205027212 */ /* 0x000fe400078e3cff */
[----:B------:R-:W-:Y:S02]  /*18290*/  LEA R3, R0, R3, 0x3 ;  /* 0x0000000300037211 */ /* 0x000fe400078e18ff */
[----:B------:R-:W-:-:S07]  /*182a0*/  SHF.L.U32 R0, R2, 0x1f, RZ ;  /* 0x0000001f02007819 */ /* 0x000fce00000006ff */
.L_x_569:
[----:B0-----:R0:W1:Y:S02]  /*182b0*/  SYNCS.PHASECHK.TRANS64.TRYWAIT P0, [R3+URZ], R0 ;  /* 0x00000000030075a7 */ /* 0x001064000800017f */
[----:B-1----:R-:W-:Y:S05]  /*182c0*/  @!P0 NANOSLEEP.SYNCS 0x989680 ;  /* 0x009896800000895d */ /* 0x002fea0003900000 */
[----:B------:R-:W1:Y:S02]  /*182d0*/  @!P0 SYNCS.PHASECHK.TRANS64 P0, [R3+URZ], R0 ;  /* 0x00000000030085a7 */ /* 0x000e64000800007f */
[----:B-1----:R-:W-:Y:S05]  /*182e0*/  @!P0 BRA `(.L_x_569) ;  /* 0xfffffffc00f08947 */ /* 0x002fea000383ffff */
.L_x_565:
[----:B------:R-:W-:Y:S05]  /*182f0*/  BSYNC B0 ;  /* 0x0000000000007941 */ /* 0x000fea0003800000 */
.L_x_564:
[----:B------:R-:W-:Y:S05]  /*18300*/  EXIT ;  /* 0x000000000000794d */ /* 0x000fea0003800000 */
.L_x_17:
[----:B-1----:R1:W3:Y:S02]  /*18310*/  SYNCS.PHASECHK.TRANS64.TRYWAIT P1, [R3+URZ], R2 ;  /* 0x00000002030075a7 */ /* 0x0022e4000802017f */
[----:B---3--:R-:W-:Y:S05]  /*18320*/  @!P1 NANOSLEEP.SYNCS 0x989680 ;  /* 0x009896800000995d */ /* 0x008fea0003900000 */
[----:B------:R-:W3:Y:S02]  /*18330*/  @!P1 SYNCS.PHASECHK.TRANS64 P1, [R3+URZ], R2 ;  /* 0x00000002030095a7 */ /* 0x000ee4000802007f */
[----:B---3--:R-:W-:Y:S05]  /*18340*/  @!P1 BRA `(.L_x_17) ;  /* 0xfffffffc00f09947 */ /* 0x008fea000383ffff */
[----:B------:R-:W-:Y:S05]  /*18350*/  BRA `(.L_x_16) ;  /* 0xfffffe90003c7947 */ /* 0x000fea000383ffff */
.L_x_22:
[----:B-1----:R1:W2:Y:S02]  /*18360*/  SYNCS.PHASECHK.TRANS64.TRYWAIT P1, [R2+URZ], R3 ;  /* 0x00000003020075a7 */ /* 0x0022a4000802017f */
[----:B--2---:R-:W-:Y:S05]  /*18370*/  @!P1 NANOSLEEP.SYNCS 0x989680 ;  /* 0x009896800000995d */ /* 0x004fea0003900000 */
[----:B------:R-:W2:Y:S02]  /*18380*/  @!P1 SYNCS.PHASECHK.TRANS64 P1, [R2+URZ], R3 ;  /* 0x00000003020095a7 */ /* 0x000ea4000802007f */
[----:B--2---:R-:W-:Y:S05]  /*18390*/  @!P1 BRA `(.L_x_22) ;  /* 0xfffffffc00f09947 */ /* 0x004fea000383ffff */
[----:B------:R-:W-:Y:S05]  /*183a0*/  BRA `(.L_x_21) ;  /* 0xfffffec400b87947 */ /* 0x000fea000383ffff */
.L_x_551:
[----:B------:R-:W-:Y:S01]  /*183b0*/  BSSY B1, `(.L_x_570) ;  /* 0x0000006000017945 */ /* 0x000fe20003800000 */
[----:B------:R-:W-:-:S07]  /*183c0*/  IMAD.MOV.U32 R15, RZ, RZ, -0x1 ;  /* 0xffffffffff0f7424 */ /* 0x000fce00078e00ff */
[----:B------:R-:W-:Y:S05]  /*183d0*/  WARPSYNC.COLLECTIVE R15, `(.L_x_571) ;  /* 0x000000000f0c7348 */ /* 0x000fea0003c00000 */
[----:B------:R-:W-:Y:S02]  /*183e0*/  ELECT P6, UR62, PT ;  /* 0x00000000003e782f */ /* 0x000fe400038c0000 */
[----:B------:R-:W-:Y:S01]  /*183f0*/  MOV R14, UR62 ;  /* 0x0000003e000e7c02 */ /* 0x000fe20008000f00 */
[----:B------:R-:W-:Y:S10]  /*18400*/  ENDCOLLECTIVE ;  /* 0x000000000000791b */ /* 0x000ff40003800000 */
.L_x_571:
[----:B------:R-:W-:Y:S05]  /*18410*/  BSYNC B1 ;  /* 0x0000000000017941 */ /* 0x000fea0003800000 */
.L_x_570:
[----:B------:R-:W-:Y:S05]  /*18420*/  BRA `(.L_x_572) ;  /* 0xfffffff000447947 */ /* 0x000fea000383ffff */
.L_x_554:
[----:B0-----:R0:W1:Y:S02]  /*18430*/  SYNCS.PHASECHK.TRANS64.TRYWAIT P1, [R10+URZ+0x18], R5 ;  /* 0x000018050a0075a7 */ /* 0x001064000802017f */
[----:B-1----:R-:W-:Y:S05]  /*18440*/  @!P1 NANOSLEEP.SYNCS 0x989680 ;  /* 0x009896800000995d */ /* 0x002fea0003900000 */
[----:B------:R-:W1:Y:S02]  /*18450*/  @!P1 SYNCS.PHASECHK.TRANS64 P1, [R10+URZ+0x18], R5 ;  /* 0x000018050a0095a7 */ /* 0x000e64000802007f */
[----:B-1----:R-:W-:Y:S05]  /*18460*/  @!P1 BRA `(.L_x_554) ;  /* 0xfffffffc00f09947 */ /* 0x002fea000383ffff */
[----:B------:R-:W-:Y:S05]  /*18470*/  BRA `(.L_x_573) ;  /* 0xfffffff000787947 */ /* 0x000fea000383ffff */
.L_x_563:
[----:B------:R-:W-:Y:S01]  /*18480*/  BSSY B0, `(.L_x_574) ;  /* 0x0000006000007945 */ /* 0x000fe20003800000 */
[----:B------:R-:W-:-:S07]  /*18490*/  MOV R15, 0xffffffff ;  /* 0xffffffff000f7802 */ /* 0x000fce0000000f00 */
[----:B------:R-:W-:Y:S05]  /*184a0*/  WARPSYNC.COLLECTIVE R15, `(.L_x_575) ;  /* 0x000000000f0c7348 */ /* 0x000fea0003c00000 */
[----:B------:R-:W-:Y:S02]  /*184b0*/  ELECT P6, UR62, PT ;  /* 0x00000000003e782f */ /* 0x000fe400038c0000 */
[----:B------:R-:W-:Y:S01]  /*184c0*/  MOV R14, UR62 ;  /* 0x0000003e000e7c02 */ /* 0x000fe20008000f00 */
[----:B------:R-:W-:Y:S10]  /*184d0*/  ENDCOLLECTIVE ;  /* 0x000000000000791b */ /* 0x000ff40003800000 */
.L_x_575:
[----:B------:R-:W-:Y:S05]  /*184e0*/  BSYNC B0 ;  /* 0x0000000000007941 */ /* 0x000fea0003800000 */
.L_x_574:
[----:B------:R-:W-:Y:S05]  /*184f0*/  BRA `(.L_x_576) ;  /* 0xfffffff800f07947 */ /* 0x000fea000383ffff */
.L_x_567:
[----:B0-----:R0:W1:Y:S02]  /*18500*/  SYNCS.PHASECHK.TRANS64.TRYWAIT P0, [R5+URZ], R2 ;  /* 0x00000002050075a7 */ /* 0x001064000800017f */
[----:B-1----:R-:W-:Y:S05]  /*18510*/  @!P0 NANOSLEEP.SYNCS 0x989680 ;  /* 0x009896800000895d */ /* 0x002fea0003900000 */
[----:B------:R-:W1:Y:S02]  /*18520*/  @!P0 SYNCS.PHASECHK.TRANS64 P0, [R5+URZ], R2 ;  /* 0x00000002050085a7 */ /* 0x000e64000800007f */
[----:B-1----:R-:W-:Y:S05]  /*18530*/  @!P0 BRA `(.L_x_567) ;  /* 0xfffffffc00f08947 */ /* 0x002fea000383ffff */
[----:B------:R-:W-:Y:S05]  /*18540*/  BRA `(.L_x_577) ;  /* 0xfffffffc00187947 */ /* 0x000fea000383ffff */
.L_x_568:
[----:B0-----:R0:W1:Y:S02]  /*18550*/  SYNCS.PHASECHK.TRANS64.TRYWAIT P0, [R7+URZ], R0 ;  /* 0x00000000070075a7 */ /* 0x001064000800017f */
[----:B-1----:R-:W-:Y:S05]  /*18560*/  @!P0 NANOSLEEP.SYNCS 0x989680 ;  /* 0x009896800000895d */ /* 0x002fea0003900000 */
[----:B------:R-:W1:Y:S02]  /*18570*/  @!P0 SYNCS.PHASECHK.TRANS64 P0, [R7+URZ], R0 ;  /* 0x00000000070085a7 */ /* 0x000e64000800007f */
[----:B-1----:R-:W-:Y:S05]  /*18580*/  @!P0 BRA `(.L_x_568) ;  /* 0xfffffffc00f08947 */ /* 0x002fea000383ffff */
[----:B------:R-:W-:Y:S05]  /*18590*/  BRA `(.L_x_578) ;  /* 0xfffffffc00287947 */ /* 0x000fea000383ffff */
.L_x_579:
[----:B------:R-:W-:-:S00]  /*185a0*/  BRA `(.L_x_579) ;  /* 0xfffffffc00fc7947 */ /* 0x000fc0000383ffff */
[----:B------:R-:W-:-:S00]  /*185b0*/  NOP ;  /* 0x0000000000007918 */ /* 0x000fc00000000000 */
        /* <DEDUP_REMOVED lines=12> */
.L_x_580:


//--------------------- .nv.global.init           --------------------------
	.section	.nv.global.init,"aw",@progbits
.nv.global.init:
	.type		$str$22,@object
	.size		$str$22,($str$23 - $str$22)
$str$22:
        /*0000*/ 	.byte	0x6b, 0x5f, 0x74, 0x69, 0x6c, 0x65, 0x5f, 0x63, 0x6f, 0x75, 0x6e, 0x74, 0x20, 0x3e, 0x3d, 0x20
        /*0010*/ 	.byte	0x31, 0x00
	.type		$str$23,@object
	.size		$str$23,(__unnamed_1 - $str$23)
$str$23:
        /*0012*/ 	.byte	0x2f, 0x74, 0x6d, 0x70, 0x2f, 0x63, 0x75, 0x74, 0x6c, 0x61, 0x73, 0x73, 0x5f, 0x73, 0x77, 0x65
        /*0022*/ 	.byte	0x65, 0x70, 0x5f, 0x73, 0x72, 0x63, 0x2f, 0x69, 0x6e, 0x63, 0x6c, 0x75, 0x64, 0x65, 0x2f, 0x63
        /*0032*/ 	.byte	0x75, 0x74, 0x6c, 0x61, 0x73, 0x73, 0x2f, 0x67, 0x65, 0x6d, 0x6d, 0x2f, 0x63, 0x6f, 0x6c, 0x6c
        /*0042*/ 	.byte	0x65, 0x63, 0x74, 0x69, 0x76, 0x65, 0x2f, 0x73, 0x6d, 0x39, 0x30, 0x5f, 0x6d, 0x6d, 0x61, 0x5f
        /*0052*/ 	.byte	0x74, 0x6d, 0x61, 0x5f, 0x67, 0x6d, 0x6d, 0x61, 0x5f, 0x73, 0x73, 0x5f, 0x77, 0x61, 0x72, 0x70
        /*0062*/ 	.byte	0x73, 0x70, 0x65, 0x63, 0x69, 0x61, 0x6c, 0x69, 0x7a, 0x65, 0x64, 0x2e, 0x68, 0x70, 0x70, 0x00
	.type		__unnamed_1,@object
	.size		__unnamed_1,(.L_0 - __unnamed_1)
__unnamed_1:
        /* <DEDUP_REMOVED lines=173> */
        /*0b42*/ 	.byte	0x6e, 0x74, 0x69, 0x74, 0x79, 0x5d, 0x00
.L_0:


//--------------------- .nv.shared._ZN7cutlass13device_kernelINS_4gemm6kernel13GemmUniversalIN4cute5tupleIJiiiiEEENS1_10collective13CollectiveMmaINS1_34MainloopSm90TmaGmmaWarpSpecializedILi3ENS5_IJNS4_1CILi1EEESB_SB_EEENS1_35KernelTmaWarpSpecializedCooperativeEEENS5_IJNSA_ILi256EEESF_NSA_ILi128EEEEEEaNS5_IJlSB_lEEEaSI_NS4_8TiledMMAINS4_8MMA_AtomIJNS4_4SM904GMMA27MMA_64x256x32_S32S8S8_SS_TNEEEENS4_6LayoutINS5_IJNSA_ILi2EEESB_SB_EEENS5_IJSB_NSA_ILi0EEESS_EEEEENS5_IJNS4_10UnderscoreESV_SV_EEEEENS4_13SM90_TMA_LOADENS4_14ComposedLayoutINS4_7SwizzleILi3ELi4ELi3EEENS4_18smem_ptr_flag_bitsILi8EEENSP_INS5_IJNSA_ILi8EEESG_EEENS5_IJSG_SB_EEEEEEEvNS4_8identityESY_S18_vS19_EENS_8epilogue10collective6detail29Sm90TmaWarpSpecializedAdapterINS1C_15DefaultEpilogueIaSI_SI_NS1B_6thread17LinearCombinationIaLi1EiiLNS1G_9ScaleType4KindE0ELNS_15FloatRoundStyleE2EaEENS1_15EpilogueDefaultEEEEEvvEEEEvNT_6ParamsE --------------------------
	.section	.nv.shared._ZN7cutlass13device_kernelINS_4gemm6kernel13GemmUniversalIN4cute5tupleIJiiiiEEENS1_10collective13CollectiveMmaINS1_34MainloopSm90TmaGmmaWarpSpecializedILi3ENS5_IJNS4_1CILi1EEESB_SB_EEENS1_35KernelTmaWarpSpecializedCooperativeEEENS5_IJNSA_ILi256EEESF_NSA_ILi128EEEEEEaNS5_IJlSB_lEEEaSI_NS4_8TiledMMAINS4_8MMA_AtomIJNS4_4SM904GMMA27MMA_64x256x32_S32S8S8_SS_TNEEEENS4_6LayoutINS5_IJNSA_ILi2EEESB_SB_EEENS5_IJSB_NSA_ILi0EEESS_EEEEENS5_IJNS4_10UnderscoreESV_SV_EEEEENS4_13SM90_TMA_LOADENS4_14ComposedLayoutINS4_7SwizzleILi3ELi4ELi3EEENS4_18smem_ptr_flag_bitsILi8EEENSP_INS5_IJNSA_ILi8EEESG_EEENS5_IJSG_SB_EEEEEEEvNS4_8identityESY_S18_vS19_EENS_8epilogue10collective6detail29Sm90TmaWarpSpecializedAdapterINS1C_15DefaultEpilogueIaSI_SI_NS1B_6thread17LinearCombinationIaLi1EiiLNS1G_9ScaleType4KindE0ELNS_15FloatRoundStyleE2EaEENS1_15EpilogueDefaultEEEEEvvEEEEvNT_6ParamsE,"aw",@nobits
	.sectionflags	@""
	.align	16
	.zero		1024


//--------------------- .nv.shared.reserved.0     --------------------------
	.section	.nv.shared.reserved.0,"aw",@nobits
	.weak		__nv_reservedSMEM_offset_0_alias
	.size		__nv_reservedSMEM_offset_0_alias, 0, 0
	.other		__nv_reservedSMEM_offset_0_alias,@"STO_CUDA_RESERVED_SHARED STV_DEFAULT"
__nv_reservedSMEM_offset_0_alias:
	.zero		0


//--------------------- .nv.global                --------------------------
	.section	.nv.global,"aw",@nobits
.nv.global:
	.type		_ZN40_INTERNAL_61e7f9c1_4_k_cu_62d9a171_175974cute1_E,@object
	.size		_ZN40_INTERNAL_61e7f9c1_4_k_cu_62d9a171_175974cute1_E,(_ZN40_INTERNAL_61e7f9c1_4_k_cu_62d9a171_175974cuda3std3__45__cpo6cbeginE - _ZN40_INTERNAL_61e7f9c1_4_k_cu_62d9a171_175974cute1_E)
_ZN40_INTERNAL_61e7f9c1_4_k_cu_62d9a171_175974cute1_E:
	.zero		1
	.type		_ZN40_INTERNAL_61e7f9c1_4_k_cu_62d9a171_175974cuda3std3__45__cpo6cbeginE,@object
	.size		_ZN40_INTERNAL_61e7f9c1_4_k_cu_62d9a171_175974cuda3std3__45__cpo6cbeginE,(_ZN40_INTERNAL_61e7f9c1_4_k_cu_62d9a171_175974cuda3std3__48in_placeE - _ZN40_INTERNAL_61e7f9c1_4_k_cu_62d9a171_175974cuda3std3__45__cpo6cbeginE)
_ZN40_INTERNAL_61e7f9c1_4_k_cu_62d9a171_175974cuda3std3__45__cpo6cbeginE:
	.zero		1
	.type		_ZN40_INTERNAL_61e7f9c1_4_k_cu_62d9a171_175974cuda3std3__48in_placeE,@object
	.size		_ZN40_INTERNAL_61e7f9c1_4_k_cu_62d9a171_175974cuda3std3__48in_placeE,(_ZN40_INTERNAL_61e7f9c1_4_k_cu_62d9a171_175974cuda3std6ranges3__45__cpo9iter_moveE - _ZN40_INTERNAL_61e7f9c1_4_k_cu_62d9a171_175974cuda3std3__48in_placeE)
_ZN40_INTERNAL_61e7f9c1_4_k_cu_62d9a171_175974cuda3std3__48in_placeE:
	.zero		1
	.type		_ZN40_INTERNAL_61e7f9c1_4_k_cu_62d9a171_175974cuda3std6ranges3__45__cpo9iter_moveE,@object
	.size		_ZN40_INTERNAL_61e7f9c1_4_k_cu_62d9a171_175974cuda3std6ranges3__45__cpo9iter_moveE,(_ZN40_INTERNAL_61e7f9c1_4_k_cu_62d9a171_175974cuda3std3__45__cpo5beginE - _ZN40_INTERNAL_61e7f9c1_4_k_cu_62d9a171_175974cuda3std6ranges3__45__cpo9iter_moveE)
_ZN40_INTERNAL_61e7f9c1_4_k_cu_62d9a171_175974cuda3std6ranges3__45__cpo9iter_moveE:
	.zero		1
	.type		_ZN40_INTERNAL_61e7f9c1_4_k_cu_62d9a171_175974cuda3std3__45__cpo5beginE,@object
	.size		_ZN40_INTERNAL_61e7f9c1_4_k_cu_62d9a171_175974cuda3std3__45__cpo5beginE,(_ZN40_INTERNAL_61e7f9c1_4_k_cu_62d9a171_175974cuda3std3__442_GLOBAL__N__61e7f9c1_4_k_cu_62d9a171_175976ignoreE - _ZN40_INTERNAL_61e7f9c1_4_k_cu_62d9a171_175974cuda3std3__45__cpo5beginE)
_ZN40_INTERNAL_61e7f9c1_4_k_cu_62d9a171_175974cuda3std3__45__cpo5beginE:
	.zero		1
	.type		_ZN40_INTERNAL_61e7f9c1_4_k_cu_62d9a171_175974cuda3std3__442_GLOBAL__N__61e7f9c1_4_k_cu_62d9a171_175976ignoreE,@object
	.size		_ZN40_INTERNAL_61e7f9c1_4_k_cu_62d9a171_175974cuda3std3__442_GLOBAL__N__61e7f9c1_4_k_cu_62d9a171_175976ignoreE,(_ZN40_INTERNAL_61e7f9c1_4_k_cu_62d9a171_175974cute7productE - _ZN40_INTERNAL_61e7f9c1_4_k_cu_62d9a171_175974cuda3std3__442_GLOBAL__N__61e7f9c1_4_k_cu_62d9a171_175976ignoreE)
_ZN40_INTERNAL_61e7f9c1_4_k_cu_62d9a171_175974cuda3std3__442_GLOBAL__N__61e7f9c1_4_k_cu_62d9a171_175976ignoreE:
	.zero		1
	.type		_ZN40_INTERNAL_61e7f9c1_4_k_cu_62d9a171_175974cute7productE,@object
	.size		_ZN40_INTERNAL_61e7f9c1_4_k_cu_62d9a171_175974cute7productE,(_ZN40_INTERNAL_61e7f9c1_4_k_cu_62d9a171_175974cuda3std3__45__cpo3endE - _ZN40_INTERNAL_61e7f9c1_4_k_cu_62d9a171_175974cute7productE)
_ZN40_INTERNAL_61e7f9c1_4_k_cu_62d9a171_175974cute7productE:
	.zero		1
	.type		_ZN40_INTERNAL_61e7f9c1_4_k_cu_62d9a171_175974cuda3std3__45__cpo3endE,@object
	.size		_ZN40_INTERNAL_61e7f9c1_4_k_cu_62d9a171_175974cuda3std3__45__cpo3endE,(_ZN40_INTERNAL_61e7f9c1_4_k_cu_62d9a171_175974cuda3std3__419piecewise_constructE - _ZN40_INTERNAL_61e7f9c1_4_k_cu_62d9a171_175974cuda3std3__45__cpo3endE)
_ZN40_INTERNAL_61e7f9c1_4_k_cu_62d9a171_175974cuda3std3__45__cpo3endE:
	.zero		1
	.type		_ZN40_INTERNAL_61e7f9c1_4_k_cu_62d9a171_175974cuda3std3__419piecewise_constructE,@object
	.size		_ZN40_INTERNAL_61e7f9c1_4_k_cu_62d9a171_175974cuda3std3__419piecewise_constructE,(_ZN40_INTERNAL_61e7f9c1_4_k_cu_62d9a171_175974cuda3std3__45__cpo4cendE - _ZN40_INTERNAL_61e7f9c1_4_k_cu_62d9a171_175974cuda3std3__419piecewise_constructE)
_ZN40_INTERNAL_61e7f9c1_4_k_cu_62d9a171_175974cuda3std3__419piecewise_constructE:
	.zero		1
	.type		_ZN40_INTERNAL_61e7f9c1_4_k_cu_62d9a171_175974cuda3std3__45__cpo4cendE,@object
	.size		_ZN40_INTERNAL_61e7f9c1_4_k_cu_62d9a171_175974cuda3std3__45__cpo4cendE,(_ZN40_INTERNAL_61e7f9c1_4_k_cu_62d9a171_175974cuda3std6ranges3__45__cpo4swapE - _ZN40_INTERNAL_61e7f9c1_4_k_cu_62d9a171_175974cuda3std3__45__cpo4cendE)
_ZN40_INTERNAL_61e7f9c1_4_k_cu_62d9a171_175974cuda3std3__45__cpo4cendE:
	.zero		1
	.type		_ZN40_INTERNAL_61e7f9c1_4_k_cu_62d9a171_175974cuda3std6ranges3__45__cpo4swapE,@object
	.size		_ZN40_INTERNAL_61e7f9c1_4_k_cu_62d9a171_175974cuda3std6ranges3__45__cpo4swapE,(.L_8 - _ZN40_INTERNAL_61e7f9c1_4_k_cu_62d9a171_175974cuda3std6ranges3__45__cpo4swapE)
_ZN40_INTERNAL_61e7f9c1_4_k_cu_62d9a171_175974cuda3std6ranges3__45__cpo4swapE:
	.zero		1
.L_8:


//--------------------- .nv.constant0._ZN7cutlass13device_kernelINS_4gemm6kernel13GemmUniversalIN4cute5tupleIJiiiiEEENS1_10collective13CollectiveMmaINS1_34MainloopSm90TmaGmmaWarpSpecializedILi3ENS5_IJNS4_1CILi1EEESB_SB_EEENS1_35KernelTmaWarpSpecializedCooperativeEEENS5_IJNSA_ILi256EEESF_NSA_ILi128EEEEEEaNS5_IJlSB_lEEEaSI_NS4_8TiledMMAINS4_8MMA_AtomIJNS4_4SM904GMMA27MMA_64x256x32_S32S8S8_SS_TNEEEENS4_6LayoutINS5_IJNSA_ILi2EEESB_SB_EEENS5_IJSB_NSA_ILi0EEESS_EEEEENS5_IJNS4_10UnderscoreESV_SV_EEEEENS4_13SM90_TMA_LOADENS4_14ComposedLayoutINS4_7SwizzleILi3ELi4ELi3EEENS4_18smem_ptr_flag_bitsILi8EEENSP_INS5_IJNSA_ILi8EEESG_EEENS5_IJSG_SB_EEEEEEEvNS4_8identityESY_S18_vS19_EENS_8epilogue10collective6detail29Sm90TmaWarpSpecializedAdapterINS1C_15DefaultEpilogueIaSI_SI_NS1B_6thread17LinearCombinationIaLi1EiiLNS1G_9ScaleType4KindE0ELNS_15FloatRoundStyleE2EaEENS1_15EpilogueDefaultEEEEEvvEEEEvNT_6ParamsE --------------------------
	.section	.nv.constant0._ZN7cutlass13device_kernelINS_4gemm6kernel13GemmUniversalIN4cute5tupleIJiiiiEEENS1_10collective13CollectiveMmaINS1_34MainloopSm90TmaGmmaWarpSpecializedILi3ENS5_IJNS4_1CILi1EEESB_SB_EEENS1_35KernelTmaWarpSpecializedCooperativeEEENS5_IJNSA_ILi256EEESF_NSA_ILi128EEEEEEaNS5_IJlSB_lEEEaSI_NS4_8TiledMMAINS4_8MMA_AtomIJNS4_4SM904GMMA27MMA_64x256x32_S32S8S8_SS_TNEEEENS4_6LayoutINS5_IJNSA_ILi2EEESB_SB_EEENS5_IJSB_NSA_ILi0EEESS_EEEEENS5_IJNS4_10UnderscoreESV_SV_EEEEENS4_13SM90_TMA_LOADENS4_14ComposedLayoutINS4_7SwizzleILi3ELi4ELi3EEENS4_18smem_ptr_flag_bitsILi8EEENSP_INS5_IJNSA_ILi8EEESG_EEENS5_IJSG_SB_EEEEEEEvNS4_8identityESY_S18_vS19_EENS_8epilogue10collective6detail29Sm90TmaWarpSpecializedAdapterINS1C_15DefaultEpilogueIaSI_SI_NS1B_6thread17LinearCombinationIaLi1EiiLNS1G_9ScaleType4KindE0ELNS_15FloatRoundStyleE2EaEENS1_15EpilogueDefaultEEEEEvvEEEEvNT_6ParamsE,"a",@progbits
	.sectionflags	@""
	.align	4
.nv.constant0._ZN7cutlass13device_kernelINS_4gemm6kernel13GemmUniversalIN4cute5tupleIJiiiiEEENS1_10collective13CollectiveMmaINS1_34MainloopSm90TmaGmmaWarpSpecializedILi3ENS5_IJNS4_1CILi1EEESB_SB_EEENS1_35KernelTmaWarpSpecializedCooperativeEEENS5_IJNSA_ILi256EEESF_NSA_ILi128EEEEEEaNS5_IJlSB_lEEEaSI_NS4_8TiledMMAINS4_8MMA_AtomIJNS4_4SM904GMMA27MMA_64x256x32_S32S8S8_SS_TNEEEENS4_6LayoutINS5_IJNSA_ILi2EEESB_SB_EEENS5_IJSB_NSA_ILi0EEESS_EEEEENS5_IJNS4_10UnderscoreESV_SV_EEEEENS4_13SM90_TMA_LOADENS4_14ComposedLayoutINS4_7SwizzleILi3ELi4ELi3EEENS4_18smem_ptr_flag_bitsILi8EEENSP_INS5_IJNSA_ILi8EEESG_EEENS5_IJSG_SB_EEEEEEEvNS4_8identityESY_S18_vS19_EENS_8epilogue10collective6detail29Sm90TmaWarpSpecializedAdapterINS1C_15DefaultEpilogueIaSI_SI_NS1B_6thread17LinearCombinationIaLi1EiiLNS1G_9ScaleType4KindE0ELNS_15FloatRoundStyleE2EaEENS1_15EpilogueDefaultEEEEEvvEEEEvNT_6ParamsE:
	.zero		1664


//--------------------- SYMBOLS --------------------------

	.type		.nv.reservedSmem.offset0,@object
	.size		.nv.reservedSmem.offset0,0x4
	.type		__assertfail,@function
